//
// Generated by NVIDIA NVVM Compiler
//
// Compiler Build ID: CL-36424714
// Cuda compilation tools, release 13.0, V13.0.88
// Based on NVVM 20.0.0
//

.version 9.0
.target sm_100
.address_size 64

	// .globl	_Z7dkernelPlS_S_iiiiii
.extern .shared .align 16 .b8 shared_filter[];

.visible .entry _Z7dkernelPlS_S_iiiiii(
	.param .u64 .ptr .align 1 _Z7dkernelPlS_S_iiiiii_param_0,
	.param .u64 .ptr .align 1 _Z7dkernelPlS_S_iiiiii_param_1,
	.param .u64 .ptr .align 1 _Z7dkernelPlS_S_iiiiii_param_2,
	.param .u32 _Z7dkernelPlS_S_iiiiii_param_3,
	.param .u32 _Z7dkernelPlS_S_iiiiii_param_4,
	.param .u32 _Z7dkernelPlS_S_iiiiii_param_5,
	.param .u32 _Z7dkernelPlS_S_iiiiii_param_6,
	.param .u32 _Z7dkernelPlS_S_iiiiii_param_7,
	.param .u32 _Z7dkernelPlS_S_iiiiii_param_8
)
{
	.reg .pred 	%p<90>;
	.reg .b32 	%r<61>;
	.reg .b64 	%rd<226>;

	ld.param.u64 	%rd96, [_Z7dkernelPlS_S_iiiiii_param_0];
	ld.param.u64 	%rd94, [_Z7dkernelPlS_S_iiiiii_param_1];
	ld.param.u32 	%r14, [_Z7dkernelPlS_S_iiiiii_param_3];
	ld.param.u32 	%r15, [_Z7dkernelPlS_S_iiiiii_param_4];
	ld.param.u32 	%r16, [_Z7dkernelPlS_S_iiiiii_param_5];
	ld.param.u32 	%r17, [_Z7dkernelPlS_S_iiiiii_param_6];
	ld.param.u32 	%r18, [_Z7dkernelPlS_S_iiiiii_param_7];
	cvta.to.global.u64 	%rd1, %rd96;
	mov.u32 	%r19, %ctaid.x;
	cvt.u64.u32 	%rd2, %r19;
	mov.u32 	%r20, %ctaid.y;
	mov.u32 	%r1, %ntid.x;
	mov.u32 	%r59, %tid.x;
	mad.lo.s32 	%r3, %r20, %r1, %r59;
	mul.lo.s32 	%r21, %r17, %r16;
	mul.lo.s32 	%r4, %r21, %r18;
	setp.ge.s32 	%p1, %r59, %r4;
	@%p1 bra 	$L__BB0_3;
	cvt.u64.u32 	%rd97, %r4;
	mul.lo.s64 	%rd3, %rd97, %rd2;
	cvta.to.global.u64 	%rd4, %rd94;
$L__BB0_2:
	cvt.s64.s32 	%rd98, %r59;
	add.s64 	%rd99, %rd3, %rd98;
	shl.b64 	%rd100, %rd99, 3;
	add.s64 	%rd101, %rd4, %rd100;
	ld.global.u64 	%rd102, [%rd101];
	shl.b32 	%r22, %r59, 3;
	mov.u32 	%r23, shared_filter;
	add.s32 	%r24, %r23, %r22;
	st.shared.u64 	[%r24], %rd102;
	add.s32 	%r59, %r59, %r1;
	setp.lt.s32 	%p2, %r59, %r4;
	@%p2 bra 	$L__BB0_2;
$L__BB0_3:
	bar.sync 	0;
	mul.lo.s32 	%r25, %r15, %r14;
	setp.ge.s32 	%p3, %r3, %r25;
	@%p3 bra 	$L__BB0_51;
	ld.param.u32 	%r57, [_Z7dkernelPlS_S_iiiiii_param_5];
	cvt.s64.s32 	%rd5, %r15;
	div.s32 	%r26, %r3, %r15;
	cvt.s64.s32 	%rd6, %r26;
	mul.lo.s32 	%r27, %r26, %r15;
	sub.s32 	%r28, %r3, %r27;
	cvt.u64.u32 	%rd7, %r28;
	shr.u32 	%r29, %r17, 31;
	add.s32 	%r30, %r17, %r29;
	shr.s32 	%r31, %r30, 1;
	cvt.s64.s32 	%rd104, %r31;
	sub.s64 	%rd8, %rd6, %rd104;
	shr.u32 	%r32, %r18, 31;
	add.s32 	%r33, %r18, %r32;
	shr.s32 	%r34, %r33, 1;
	cvt.s64.s32 	%rd9, %r34;
	sub.s64 	%rd10, %rd7, %rd9;
	setp.lt.s32 	%p4, %r57, 1;
	mov.b64 	%rd198, 0;
	@%p4 bra 	$L__BB0_50;
	cvt.s64.s32 	%rd11, %r14;
	min.s32 	%r35, %r17, %r18;
	setp.lt.s32 	%p5, %r35, 1;
	@%p5 bra 	$L__BB0_50;
	add.s64 	%rd108, %rd10, 1;
	cvt.s64.s32 	%rd19, %r18;
	add.s64 	%rd109, %rd10, %rd19;
	max.s64 	%rd110, %rd109, %rd108;
	add.s64 	%rd111, %rd110, %rd9;
	sub.s64 	%rd112, %rd111, %rd7;
	and.b64  	%rd14, %rd112, 7;
	add.s64 	%rd12, %rd14, -1;
	and.b64  	%rd13, %rd112, 3;
	sub.s64 	%rd15, %rd7, %rd111;
	and.b64  	%rd16, %rd112, -8;
	and.b64  	%rd17, %rd112, 1;
	shl.b32 	%r7, %r18, 3;
	cvt.s64.s32 	%rd113, %r17;
	add.s64 	%rd18, %rd8, %rd113;
	mov.b64 	%rd190, 0;
	ld.param.u32 	%r58, [_Z7dkernelPlS_S_iiiiii_param_5];
	mov.u64 	%rd198, %rd190;
$L__BB0_7:
	cvt.u32.u64 	%r36, %rd190;
	mul.lo.s32 	%r8, %r17, %r36;
	mov.b64 	%rd192, 0;
$L__BB0_8:
	setp.gt.u64 	%p6, %rd15, -8;
	add.s64 	%rd24, %rd192, %rd8;
	cvt.u64.u32 	%rd117, %r17;
	mad.lo.s64 	%rd118, %rd190, %rd117, %rd192;
	mul.lo.s64 	%rd25, %rd118, %rd19;
	mad.lo.s64 	%rd119, %rd190, %rd11, %rd24;
	mul.lo.s64 	%rd26, %rd119, %rd5;
	mov.b64 	%rd216, 0;
	mov.u64 	%rd215, %rd10;
	@%p6 bra 	$L__BB0_27;
	cvt.u32.u64 	%r37, %rd192;
	add.s32 	%r38, %r8, %r37;
	mov.u32 	%r39, shared_filter;
	mad.lo.s32 	%r40, %r7, %r38, %r39;
	add.s32 	%r60, %r40, 32;
	add.s64 	%rd120, %rd10, %rd26;
	shl.b64 	%rd121, %rd120, 3;
	add.s64 	%rd122, %rd1, %rd121;
	add.s64 	%rd194, %rd122, 32;
	mov.u64 	%rd195, %rd16;
	mov.u64 	%rd196, %rd10;
$L__BB0_10:
	.pragma "nounroll";
	setp.ge.s64 	%p7, %rd24, %rd11;
	or.b64  	%rd123, %rd196, %rd24;
	setp.lt.s64 	%p8, %rd123, 0;
	setp.ge.s64 	%p9, %rd196, %rd5;
	or.pred  	%p10, %p9, %p7;
	or.pred  	%p11, %p10, %p8;
	@%p11 bra 	$L__BB0_12;
	ld.shared.u64 	%rd124, [%r60+-32];
	ld.global.u64 	%rd125, [%rd194+-32];
	mad.lo.s64 	%rd198, %rd125, %rd124, %rd198;
$L__BB0_12:
	add.s64 	%rd33, %rd196, 1;
	or.b64  	%rd126, %rd33, %rd24;
	setp.lt.s64 	%p13, %rd126, 0;
	setp.ge.s64 	%p14, %rd33, %rd5;
	or.pred  	%p15, %p14, %p7;
	or.pred  	%p16, %p15, %p13;
	@%p16 bra 	$L__BB0_14;
	ld.shared.u64 	%rd127, [%r60+-24];
	ld.global.u64 	%rd128, [%rd194+-24];
	mad.lo.s64 	%rd198, %rd128, %rd127, %rd198;
$L__BB0_14:
	add.s64 	%rd36, %rd33, 1;
	or.b64  	%rd129, %rd36, %rd24;
	setp.lt.s64 	%p18, %rd129, 0;
	setp.ge.s64 	%p19, %rd36, %rd5;
	or.pred  	%p20, %p19, %p7;
	or.pred  	%p21, %p20, %p18;
	@%p21 bra 	$L__BB0_16;
	ld.shared.u64 	%rd130, [%r60+-16];
	ld.global.u64 	%rd131, [%rd194+-16];
	mad.lo.s64 	%rd198, %rd131, %rd130, %rd198;
$L__BB0_16:
	add.s64 	%rd39, %rd36, 1;
	or.b64  	%rd132, %rd39, %rd24;
	setp.lt.s64 	%p23, %rd132, 0;
	setp.ge.s64 	%p24, %rd39, %rd5;
	or.pred  	%p25, %p24, %p7;
	or.pred  	%p26, %p25, %p23;
	@%p26 bra 	$L__BB0_18;
	ld.shared.u64 	%rd133, [%r60+-8];
	ld.global.u64 	%rd134, [%rd194+-8];
	mad.lo.s64 	%rd198, %rd134, %rd133, %rd198;
$L__BB0_18:
	add.s64 	%rd42, %rd39, 1;
	or.b64  	%rd135, %rd42, %rd24;
	setp.lt.s64 	%p28, %rd135, 0;
	setp.ge.s64 	%p29, %rd42, %rd5;
	or.pred  	%p30, %p29, %p7;
	or.pred  	%p31, %p30, %p28;
	@%p31 bra 	$L__BB0_20;
	ld.shared.u64 	%rd136, [%r60];
	ld.global.u64 	%rd137, [%rd194];
	mad.lo.s64 	%rd198, %rd137, %rd136, %rd198;
$L__BB0_20:
	add.s64 	%rd45, %rd42, 1;
	or.b64  	%rd138, %rd45, %rd24;
	setp.lt.s64 	%p33, %rd138, 0;
	setp.ge.s64 	%p34, %rd45, %rd5;
	or.pred  	%p35, %p34, %p7;
	or.pred  	%p36, %p35, %p33;
	@%p36 bra 	$L__BB0_22;
	ld.shared.u64 	%rd139, [%r60+8];
	ld.global.u64 	%rd140, [%rd194+8];
	mad.lo.s64 	%rd198, %rd140, %rd139, %rd198;
$L__BB0_22:
	add.s64 	%rd48, %rd45, 1;
	or.b64  	%rd141, %rd48, %rd24;
	setp.lt.s64 	%p38, %rd141, 0;
	setp.ge.s64 	%p39, %rd48, %rd5;
	or.pred  	%p40, %p39, %p7;
	or.pred  	%p41, %p40, %p38;
	@%p41 bra 	$L__BB0_24;
	ld.shared.u64 	%rd142, [%r60+16];
	ld.global.u64 	%rd143, [%rd194+16];
	mad.lo.s64 	%rd198, %rd143, %rd142, %rd198;
$L__BB0_24:
	add.s64 	%rd51, %rd48, 1;
	or.b64  	%rd144, %rd51, %rd24;
	setp.lt.s64 	%p43, %rd144, 0;
	setp.ge.s64 	%p44, %rd51, %rd5;
	or.pred  	%p45, %p44, %p7;
	or.pred  	%p46, %p45, %p43;
	@%p46 bra 	$L__BB0_26;
	ld.shared.u64 	%rd145, [%r60+24];
	ld.global.u64 	%rd146, [%rd194+24];
	mad.lo.s64 	%rd198, %rd146, %rd145, %rd198;
$L__BB0_26:
	add.s64 	%rd215, %rd196, 8;
	add.s32 	%r60, %r60, 64;
	add.s64 	%rd195, %rd195, -8;
	add.s64 	%rd194, %rd194, 64;
	setp.eq.s64 	%p47, %rd195, 0;
	add.s64 	%rd196, %rd51, 1;
	mov.u64 	%rd216, %rd16;
	@%p47 bra 	$L__BB0_27;
	bra.uni 	$L__BB0_10;
$L__BB0_27:
	setp.eq.s64 	%p48, %rd14, 0;
	@%p48 bra 	$L__BB0_48;
	setp.lt.u64 	%p49, %rd12, 3;
	@%p49 bra 	$L__BB0_38;
	setp.ge.s64 	%p50, %rd24, %rd11;
	or.b64  	%rd148, %rd215, %rd24;
	setp.lt.s64 	%p51, %rd148, 0;
	setp.ge.s64 	%p52, %rd215, %rd5;
	or.pred  	%p53, %p52, %p50;
	cvt.u32.u64 	%r41, %rd25;
	cvt.u32.u64 	%r42, %rd216;
	add.s32 	%r43, %r42, %r41;
	shl.b32 	%r44, %r43, 3;
	mov.u32 	%r45, shared_filter;
	add.s32 	%r12, %r45, %r44;
	add.s64 	%rd149, %rd215, %rd26;
	shl.b64 	%rd150, %rd149, 3;
	add.s64 	%rd63, %rd1, %rd150;
	or.pred  	%p54, %p53, %p51;
	@%p54 bra 	$L__BB0_31;
	ld.shared.u64 	%rd151, [%r12];
	ld.global.u64 	%rd152, [%rd63];
	mad.lo.s64 	%rd198, %rd152, %rd151, %rd198;
$L__BB0_31:
	add.s64 	%rd153, %rd215, 1;
	or.b64  	%rd154, %rd153, %rd24;
	setp.lt.s64 	%p56, %rd154, 0;
	setp.ge.s64 	%p57, %rd153, %rd5;
	or.pred  	%p58, %p57, %p50;
	or.pred  	%p59, %p58, %p56;
	@%p59 bra 	$L__BB0_33;
	ld.shared.u64 	%rd155, [%r12+8];
	ld.global.u64 	%rd156, [%rd63+8];
	mad.lo.s64 	%rd198, %rd156, %rd155, %rd198;
$L__BB0_33:
	add.s64 	%rd157, %rd215, 2;
	or.b64  	%rd158, %rd157, %rd24;
	setp.lt.s64 	%p61, %rd158, 0;
	setp.ge.s64 	%p62, %rd157, %rd5;
	or.pred  	%p63, %p62, %p50;
	or.pred  	%p64, %p63, %p61;
	@%p64 bra 	$L__BB0_35;
	ld.shared.u64 	%rd159, [%r12+16];
	ld.global.u64 	%rd160, [%rd63+16];
	mad.lo.s64 	%rd198, %rd160, %rd159, %rd198;
$L__BB0_35:
	add.s64 	%rd161, %rd215, 3;
	or.b64  	%rd162, %rd161, %rd24;
	setp.lt.s64 	%p66, %rd162, 0;
	setp.ge.s64 	%p67, %rd161, %rd5;
	or.pred  	%p68, %p67, %p50;
	or.pred  	%p69, %p68, %p66;
	@%p69 bra 	$L__BB0_37;
	ld.shared.u64 	%rd163, [%r12+24];
	ld.global.u64 	%rd164, [%rd63+24];
	mad.lo.s64 	%rd198, %rd164, %rd163, %rd198;
$L__BB0_37:
	add.s64 	%rd216, %rd216, 4;
	add.s64 	%rd215, %rd215, 4;
$L__BB0_38:
	setp.eq.s64 	%p70, %rd13, 0;
	@%p70 bra 	$L__BB0_48;
	setp.eq.s64 	%p71, %rd13, 1;
	@%p71 bra 	$L__BB0_45;
	setp.ge.s64 	%p72, %rd24, %rd11;
	or.b64  	%rd166, %rd215, %rd24;
	setp.lt.s64 	%p73, %rd166, 0;
	setp.ge.s64 	%p74, %rd215, %rd5;
	or.pred  	%p75, %p74, %p72;
	cvt.u32.u64 	%r46, %rd25;
	cvt.u32.u64 	%r47, %rd216;
	add.s32 	%r48, %r47, %r46;
	shl.b32 	%r49, %r48, 3;
	mov.u32 	%r50, shared_filter;
	add.s32 	%r13, %r50, %r49;
	add.s64 	%rd167, %rd215, %rd26;
	shl.b64 	%rd168, %rd167, 3;
	add.s64 	%rd78, %rd1, %rd168;
	or.pred  	%p76, %p75, %p73;
	@%p76 bra 	$L__BB0_42;
	ld.shared.u64 	%rd169, [%r13];
	ld.global.u64 	%rd170, [%rd78];
	mad.lo.s64 	%rd198, %rd170, %rd169, %rd198;
$L__BB0_42:
	add.s64 	%rd171, %rd215, 1;
	or.b64  	%rd172, %rd171, %rd24;
	setp.lt.s64 	%p78, %rd172, 0;
	setp.ge.s64 	%p79, %rd171, %rd5;
	or.pred  	%p80, %p79, %p72;
	or.pred  	%p81, %p80, %p78;
	@%p81 bra 	$L__BB0_44;
	ld.shared.u64 	%rd173, [%r13+8];
	ld.global.u64 	%rd174, [%rd78+8];
	mad.lo.s64 	%rd198, %rd174, %rd173, %rd198;
$L__BB0_44:
	add.s64 	%rd216, %rd216, 2;
	add.s64 	%rd215, %rd215, 2;
$L__BB0_45:
	setp.eq.s64 	%p82, %rd17, 0;
	@%p82 bra 	$L__BB0_48;
	setp.ge.s64 	%p83, %rd24, %rd11;
	or.b64  	%rd175, %rd215, %rd24;
	setp.lt.s64 	%p84, %rd175, 0;
	setp.ge.s64 	%p85, %rd215, %rd5;
	or.pred  	%p86, %p85, %p83;
	or.pred  	%p87, %p86, %p84;
	@%p87 bra 	$L__BB0_48;
	cvt.u32.u64 	%r51, %rd25;
	cvt.u32.u64 	%r52, %rd216;
	add.s32 	%r53, %r52, %r51;
	shl.b32 	%r54, %r53, 3;
	mov.u32 	%r55, shared_filter;
	add.s32 	%r56, %r55, %r54;
	ld.shared.u64 	%rd176, [%r56];
	add.s64 	%rd177, %rd215, %rd26;
	shl.b64 	%rd178, %rd177, 3;
	add.s64 	%rd179, %rd1, %rd178;
	ld.global.u64 	%rd180, [%rd179];
	mad.lo.s64 	%rd198, %rd180, %rd176, %rd198;
$L__BB0_48:
	add.s64 	%rd192, %rd192, 1;
	add.s64 	%rd181, %rd192, %rd8;
	setp.lt.s64 	%p88, %rd181, %rd18;
	@%p88 bra 	$L__BB0_8;
	add.s64 	%rd190, %rd190, 1;
	cvt.s64.s32 	%rd182, %r58;
	setp.ne.s64 	%p89, %rd190, %rd182;
	@%p89 bra 	$L__BB0_7;
$L__BB0_50:
	ld.param.u64 	%rd189, [_Z7dkernelPlS_S_iiiiii_param_2];
	cvt.s64.s32 	%rd183, %r14;
	mad.lo.s64 	%rd184, %rd183, %rd2, %rd6;
	mad.lo.s64 	%rd185, %rd184, %rd5, %rd7;
	cvta.to.global.u64 	%rd186, %rd189;
	shl.b64 	%rd187, %rd185, 3;
	add.s64 	%rd188, %rd186, %rd187;
	st.global.u64 	[%rd188], %rd198;
$L__BB0_51:
	ret;

}


// ===== COMPILED SASS (sm_100) =====

	.target	sm_100

	.elftype	@"ET_EXEC"


//--------------------- .note.nv.tkinfo           --------------------------
	.section	.note.nv.tkinfo,"",@"SHT_NOTE"
	.sectionflags	@"SHF_NOTE_NV_TKINFO"
	.tkinfo
        /*0018*/ 	.word	0x00000002
        /*0030*/ 	.string	""
        /*0030*/ 	.string	"ptxas"
        /*0030*/ 	.string	"Cuda compilation tools, release 13.0, V13.0.88"
        /*0030*/ 	.string	"Build cuda_13.0.r13.0/compiler.36424714_0"
        /*0030*/ 	.string	"-arch sm_100 -m 64 "



//--------------------- .note.nv.cuinfo           --------------------------
	.section	.note.nv.cuinfo,"",@"SHT_NOTE"
	.sectionflags	@"SHF_NOTE_NV_CUINFO"
        /*0018*/ 	.short	0x0002
        /*001a*/ 	.short	0x0064
        /*001c*/ 	.short	0x0082
	.zero		2


//--------------------- .nv.info                  --------------------------
	.section	.nv.info,"",@"SHT_CUDA_INFO"
	.align	4


	//----- nvinfo : EIATTR_REGCOUNT
	.align		4
        /*0000*/ 	.byte	0x04, 0x2f
        /*0002*/ 	.short	(.L_1 - .L_0)
	.align		4
.L_0:
        /*0004*/ 	.word	index@(_Z7dkernelPlS_S_iiiiii)
        /*0008*/ 	.word	0x00000030


	//----- nvinfo : EIATTR_FRAME_SIZE
	.align		4
.L_1:
        /*000c*/ 	.byte	0x04, 0x11
        /*000e*/ 	.short	(.L_3 - .L_2)
	.align		4
.L_2:
        /*0010*/ 	.word	index@(_Z7dkernelPlS_S_iiiiii)
        /*0014*/ 	.word	0x00000000


	//----- nvinfo : EIATTR_MIN_STACK_SIZE
	.align		4
.L_3:
        /*0018*/ 	.byte	0x04, 0x12
        /*001a*/ 	.short	(.L_5 - .L_4)
	.align		4
.L_4:
        /*001c*/ 	.word	index@(_Z7dkernelPlS_S_iiiiii)
        /*0020*/ 	.word	0x00000000
.L_5:


//--------------------- .nv.compat                --------------------------
	.section	.nv.compat,"",@"SHT_CUDA_COMPAT_INFO"
	.align	4
        /*0000*/ 	.byte	0x02, 0x09, 0x00, 0x00, 0x02, 0x02, 0x01, 0x00, 0x02, 0x05, 0x05, 0x00, 0x03, 0x07, 0x01, 0x01
        /*0010*/ 	.byte	0x02, 0x03, 0x00, 0x00, 0x02, 0x06, 0x01, 0x00, 0x04, 0x0b, 0x08, 0x00, 0x09, 0x00, 0x00, 0x00
        /*0020*/ 	.byte	0x00, 0x00, 0x00, 0x00


//--------------------- .nv.info._Z7dkernelPlS_S_iiiiii --------------------------
	.section	.nv.info._Z7dkernelPlS_S_iiiiii,"",@"SHT_CUDA_INFO"
	.sectionflags	@""
	.align	4


	//----- nvinfo : EIATTR_CUDA_API_VERSION
	.align		4
        /*0000*/ 	.byte	0x04, 0x37
        /*0002*/ 	.short	(.L_7 - .L_6)
.L_6:
        /*0004*/ 	.word	0x00000082


	//----- nvinfo : EIATTR_KPARAM_INFO
	.align		4
.L_7:
        /*0008*/ 	.byte	0x04, 0x17
        /*000a*/ 	.short	(.L_9 - .L_8)
.L_8:
        /*000c*/ 	.word	0x00000000
        /*0010*/ 	.short	0x0008
        /*0012*/ 	.short	0x002c
        /*0014*/ 	.byte	0x00, 0xf0, 0x11, 0x00


	//----- nvinfo : EIATTR_KPARAM_INFO
	.align		4
.L_9:
        /*0018*/ 	.byte	0x04, 0x17
        /*001a*/ 	.short	(.L_11 - .L_10)
.L_10:
        /*001c*/ 	.word	0x00000000
        /*0020*/ 	.short	0x0007
        /*0022*/ 	.short	0x0028
        /*0024*/ 	.byte	0x00, 0xf0, 0x11, 0x00


	//----- nvinfo : EIATTR_KPARAM_INFO
	.align		4
.L_11:
        /*0028*/ 	.byte	0x04, 0x17
        /*002a*/ 	.short	(.L_13 - .L_12)
.L_12:
        /*002c*/ 	.word	0x00000000
        /*0030*/ 	.short	0x0006
        /*0032*/ 	.short	0x0024
        /*0034*/ 	.byte	0x00, 0xf0, 0x11, 0x00


	//----- nvinfo : EIATTR_KPARAM_INFO
	.align		4
.L_13:
        /*0038*/ 	.byte	0x04, 0x17
        /*003a*/ 	.short	(.L_15 - .L_14)
.L_14:
        /*003c*/ 	.word	0x00000000
        /*0040*/ 	.short	0x0005
        /*0042*/ 	.short	0x0020
        /*0044*/ 	.byte	0x00, 0xf0, 0x11, 0x00


	//----- nvinfo : EIATTR_KPARAM_INFO
	.align		4
.L_15:
        /*0048*/ 	.byte	0x04, 0x17
        /*004a*/ 	.short	(.L_17 - .L_16)
.L_16:
        /*004c*/ 	.word	0x00000000
        /*0050*/ 	.short	0x0004
        /*0052*/ 	.short	0x001c
        /*0054*/ 	.byte	0x00, 0xf0, 0x11, 0x00


	//----- nvinfo : EIATTR_KPARAM_INFO
	.align		4
.L_17:
        /*0058*/ 	.byte	0x04, 0x17
        /*005a*/ 	.short	(.L_19 - .L_18)
.L_18:
        /*005c*/ 	.word	0x00000000
        /*0060*/ 	.short	0x0003
        /*0062*/ 	.short	0x0018
        /*0064*/ 	.byte	0x00, 0xf0, 0x11, 0x00


	//----- nvinfo : EIATTR_KPARAM_INFO
	.align		4
.L_19:
        /*0068*/ 	.byte	0x04, 0x17
        /*006a*/ 	.short	(.L_21 - .L_20)
.L_20:
        /*006c*/ 	.word	0x00000000
        /*0070*/ 	.short	0x0002
        /*0072*/ 	.short	0x0010
        /*0074*/ 	.byte	0x00, 0xf5, 0x21, 0x00


	//----- nvinfo : EIATTR_KPARAM_INFO
	.align		4
.L_21:
        /*0078*/ 	.byte	0x04, 0x17
        /*007a*/ 	.short	(.L_23 - .L_22)
.L_22:
        /*007c*/ 	.word	0x00000000
        /*0080*/ 	.short	0x0001
        /*0082*/ 	.short	0x0008
        /*0084*/ 	.byte	0x00, 0xf5, 0x21, 0x00


	//----- nvinfo : EIATTR_KPARAM_INFO
	.align		4
.L_23:
        /*0088*/ 	.byte	0x04, 0x17
        /*008a*/ 	.short	(.L_25 - .L_24)
.L_24:
        /*008c*/ 	.word	0x00000000
        /*0090*/ 	.short	0x0000
        /*0092*/ 	.short	0x0000
        /*0094*/ 	.byte	0x00, 0xf5, 0x21, 0x00


	//----- nvinfo : EIATTR_SPARSE_MMA_MASK
	.align		4
.L_25:
        /*0098*/ 	.byte	0x03, 0x50
        /*009a*/ 	.short	0x0000


	//----- nvinfo : EIATTR_MAXREG_COUNT
	.align		4
        /*009c*/ 	.byte	0x03, 0x1b
        /*009e*/ 	.short	0x00ff


	//----- nvinfo : EIATTR_NUM_BARRIERS
	.align		4
        /*00a0*/ 	.byte	0x02, 0x4c
        /*00a2*/ 	.byte	0x01
	.zero		1


	//----- nvinfo : EIATTR_MERCURY_ISA_VERSION
	.align		4
        /*00a4*/ 	.byte	0x03, 0x5f
        /*00a6*/ 	.short	0x0101


	//----- nvinfo : EIATTR_VRC_CTA_INIT_COUNT
	.align		4
        /*00a8*/ 	.byte	0x02, 0x4a
	.zero		1
	.zero		1


	//----- nvinfo : EIATTR_EXIT_INSTR_OFFSETS
	.align		4
        /*00ac*/ 	.byte	0x04, 0x1c
        /*00ae*/ 	.short	(.L_27 - .L_26)


	//   ....[0]....
.L_26:
        /*00b0*/ 	.word	0x00000250


	//   ....[1]....
        /*00b4*/ 	.word	0x00002310


	//----- nvinfo : EIATTR_CRS_STACK_SIZE
	.align		4
.L_27:
        /*00b8*/ 	.byte	0x04, 0x1e
        /*00ba*/ 	.short	(.L_29 - .L_28)
.L_28:
        /*00bc*/ 	.word	0x00000000


	//----- nvinfo : EIATTR_CBANK_PARAM_SIZE
	.align		4
.L_29:
        /*00c0*/ 	.byte	0x03, 0x19
        /*00c2*/ 	.short	0x0030


	//----- nvinfo : EIATTR_PARAM_CBANK
	.align		4
        /*00c4*/ 	.byte	0x04, 0x0a
        /*00c6*/ 	.short	(.L_31 - .L_30)
	.align		4
.L_30:
        /*00c8*/ 	.word	index@(.nv.constant0._Z7dkernelPlS_S_iiiiii)
        /*00cc*/ 	.short	0x0380
        /*00ce*/ 	.short	0x0030


	//----- nvinfo : EIATTR_SW_WAR
	.align		4
.L_31:
        /*00d0*/ 	.byte	0x04, 0x36
        /*00d2*/ 	.short	(.L_33 - .L_32)
.L_32:
        /*00d4*/ 	.word	0x00000008
.L_33:


//--------------------- .nv.callgraph             --------------------------
	.section	.nv.callgraph,"",@"SHT_CUDA_CALLGRAPH"
	.align	4
	.sectionentsize	8
	.align		4
        /*0000*/ 	.word	0x00000000
	.align		4
        /*0004*/ 	.word	0xffffffff
	.align		4
        /*0008*/ 	.word	0x00000000
	.align		4
        /*000c*/ 	.word	0xfffffffe
	.align		4
        /*0010*/ 	.word	0x00000000
	.align		4
        /*0014*/ 	.word	0xfffffffd
	.align		4
        /*0018*/ 	.word	0x00000000
	.align		4
        /*001c*/ 	.word	0xfffffffc


//--------------------- .text._Z7dkernelPlS_S_iiiiii --------------------------
	.section	.text._Z7dkernelPlS_S_iiiiii,"ax",@progbits
	.align	128
        .global         _Z7dkernelPlS_S_iiiiii
        .type           _Z7dkernelPlS_S_iiiiii,@function
        .size           _Z7dkernelPlS_S_iiiiii,(.L_x_18 - _Z7dkernelPlS_S_iiiiii)
        .other          _Z7dkernelPlS_S_iiiiii,@"STO_CUDA_ENTRY STV_DEFAULT"
_Z7dkernelPlS_S_iiiiii:
.text._Z7dkernelPlS_S_iiiiii:
[----:B------:R-:W-:Y:S08]  /*0000*/  LDC R1, c[0x0][0x37c] ;  /* 0x0000df00ff017b82 */ /* 0x000ff00000000800 */
[----:B------:R-:W0:Y:S01]  /*0010*/  LDC.64 R10, c[0x0][0x3a0] ;  /* 0x0000e800ff0a7b82 */ /* 0x000e220000000a00 */
[----:B------:R-:W1:Y:S01]  /*0020*/  S2R R7, SR_TID.X ;  /* 0x0000000000077919 */ /* 0x000e620000002100 */
[----:B------:R-:W2:Y:S01]  /*0030*/  LDCU.64 UR6, c[0x0][0x358] ;  /* 0x00006b00ff0677ac */ /* 0x000ea20008000a00 */
[----:B------:R-:W-:Y:S01]  /*0040*/  BSSY.RECONVERGENT B0, `(.L_x_0) ;  /* 0x000001b000007945 */ /* 0x000fe20003800200 */
[----:B------:R-:W3:Y:S04]  /*0050*/  LDCU.64 UR10, c[0x0][0x388] ;  /* 0x00007100ff0a77ac */ /* 0x000ee80008000a00 */
[----:B------:R-:W4:Y:S08]  /*0060*/  LDC R0, c[0x0][0x3a8] ;  /* 0x0000ea00ff007b82 */ /* 0x000f300000000800 */
[----:B------:R-:W5:Y:S08]  /*0070*/  S2UR UR4, SR_CTAID.Y ;  /* 0x00000000000479c3 */ /* 0x000f700000002600 */
[----:B------:R-:W5:Y:S01]  /*0080*/  LDC R12, c[0x0][0x360] ;  /* 0x0000d800ff0c7b82 */ /* 0x000f620000000800 */
[----:B0-----:R-:W-:-:S04]  /*0090*/  IMAD R3, R11, R10, RZ ;  /* 0x0000000a0b037224 */ /* 0x001fc800078e02ff */
[----:B----4-:R-:W-:-:S03]  /*00a0*/  IMAD R6, R3, R0, RZ ;  /* 0x0000000003067224 */ /* 0x010fc600078e02ff */
[----:B------:R-:W0:Y:S02]  /*00b0*/  S2UR UR8, SR_CTAID.X ;  /* 0x00000000000879c3 */ /* 0x000e240000002500 */
[----:B-1----:R-:W-:Y:S01]  /*00c0*/  ISETP.GE.AND P0, PT, R7, R6, PT ;  /* 0x000000060700720c */ /* 0x002fe20003f06270 */
[----:B-----5:R-:W-:-:S12]  /*00d0*/  IMAD R14, R12, UR4, R7 ;  /* 0x000000040c0e7c24 */ /* 0x020fd8000f8e0207 */
[----:B--23--:R-:W-:Y:S05]  /*00e0*/  @P0 BRA `(.L_x_1) ;  /* 0x0000000000400947 */ /* 0x00cfea0003800000 */
[----:B------:R-:W1:Y:S01]  /*00f0*/  S2R R3, SR_CgaCtaId ;  /* 0x0000000000037919 */ /* 0x000e620000008800 */
[----:B------:R-:W-:Y:S01]  /*0100*/  MOV R2, 0x400 ;  /* 0x0000040000027802 */ /* 0x000fe20000000f00 */
[----:B0-----:R-:W-:Y:S01]  /*0110*/  IMAD.WIDE.U32 R4, R6, UR8, RZ ;  /* 0x0000000806047c25 */ /* 0x001fe2000f8e00ff */
[----:B------:R-:W-:-:S03]  /*0120*/  UMOV UR4, URZ ;  /* 0x000000ff00047c82 */ /* 0x000fc60008000000 */
[----:B------:R-:W-:Y:S01]  /*0130*/  VIADD R18, R5, UR4 ;  /* 0x0000000405127c36 */ /* 0x000fe20008000000 */
[----:B-1----:R-:W-:-:S07]  /*0140*/  LEA R8, R3, R2, 0x18 ;  /* 0x0000000203087211 */ /* 0x002fce00078ec0ff */
.L_x_2:
[----:B-1----:R-:W-:-:S04]  /*0150*/  IADD3 R3, P0, PT, R7, R4, RZ ;  /* 0x0000000407037210 */ /* 0x002fc80007f1e0ff */
[----:B------:R-:W-:Y:S02]  /*0160*/  LEA.HI.X.SX32 R16, R7, R18, 0x1, P0 ;  /* 0x0000001207107211 */ /* 0x000fe400000f0eff */
[----:B------:R-:W-:-:S04]  /*0170*/  LEA R2, P0, R3, UR10, 0x3 ;  /* 0x0000000a03027c11 */ /* 0x000fc8000f8018ff */
[----:B------:R-:W-:-:S06]  /*0180*/  LEA.HI.X R3, R3, UR11, R16, 0x3, P0 ;  /* 0x0000000b03037c11 */ /* 0x000fcc00080f1c10 */
[----:B------:R-:W2:Y:S01]  /*0190*/  LDG.E.64 R2, desc[UR6][R2.64] ;  /* 0x0000000602027981 */ /* 0x000ea2000c1e1b00 */
[----:B------:R-:W-:Y:S02]  /*01a0*/  IMAD R9, R7, 0x8, R8 ;  /* 0x0000000807097824 */ /* 0x000fe400078e0208 */
[----:B------:R-:W-:-:S05]  /*01b0*/  IMAD.IADD R7, R12, 0x1, R7 ;  /* 0x000000010c077824 */ /* 0x000fca00078e0207 */
[----:B------:R-:W-:Y:S01]  /*01c0*/  ISETP.GE.AND P0, PT, R7, R6, PT ;  /* 0x000000060700720c */ /* 0x000fe20003f06270 */
[----:B--2---:R1:W-:-:S12]  /*01d0*/  STS.64 [R9], R2 ;  /* 0x0000000209007388 */ /* 0x0043d80000000a00 */
[----:B------:R-:W-:Y:S05]  /*01e0*/  @!P0 BRA `(.L_x_2) ;  /* 0xfffffffc00d88947 */ /* 0x000fea000383ffff */
.L_x_1:
[----:B0-----:R-:W-:Y:S05]  /*01f0*/  BSYNC.RECONVERGENT B0 ;  /* 0x0000000000007941 */ /* 0x001fea0003800200 */
.L_x_0:
[----:B------:R-:W0:Y:S02]  /*0200*/  LDCU.64 UR12, c[0x0][0x398] ;  /* 0x00007300ff0c77ac */ /* 0x000e240008000a00 */
[----:B0-----:R-:W-:-:S04]  /*0210*/  IMAD.U32 R17, RZ, RZ, UR13 ;  /* 0x0000000dff117e24 */ /* 0x001fc8000f8e00ff */
[----:B-1----:R-:W-:Y:S01]  /*0220*/  IMAD R3, R17, UR12, RZ ;  /* 0x0000000c11037c24 */ /* 0x002fe2000f8e02ff */
[----:B------:R-:W-:Y:S04]  /*0230*/  BAR.SYNC.DEFER_BLOCKING 0x0 ;  /* 0x0000000000007b1d */ /* 0x000fe80000010000 */
[----:B------:R-:W-:-:S13]  /*0240*/  ISETP.GE.AND P0, PT, R14, R3, PT ;  /* 0x000000030e00720c */ /* 0x000fda0003f06270 */
[----:B------:R-:W-:Y:S05]  /*0250*/  @P0 EXIT ;  /* 0x000000000000094d */ /* 0x000fea0003800000 */
[----:B------:R-:W-:Y:S02]  /*0260*/  IABS R6, R17 ;  /* 0x0000001100067213 */ /* 0x000fe40000000000 */
[----:B------:R-:W-:Y:S02]  /*0270*/  CS2R R30, SRZ ;  /* 0x00000000001e7805 */ /* 0x000fe4000001ff00 */
[----:B------:R-:W-:Y:S01]  /*0280*/  IABS R7, R14 ;  /* 0x0000000e00077213 */ /* 0x000fe20000000000 */
[----:B------:R-:W0:Y:S01]  /*0290*/  I2F.RP R4, R6 ;  /* 0x0000000600047306 */ /* 0x000e220000209400 */
[----:B------:R-:W-:-:S07]  /*02a0*/  SHF.R.S32.HI R32, RZ, 0x1f, R17 ;  /* 0x0000001fff207819 */ /* 0x000fce0000011411 */
[----:B0-----:R-:W0:Y:S02]  /*02b0*/  MUFU.RCP R4, R4 ;  /* 0x0000000400047308 */ /* 0x001e240000001000 */
[----:B0-----:R-:W-:Y:S01]  /*02c0*/  VIADD R2, R4, 0xffffffe ;  /* 0x0ffffffe04027836 */ /* 0x001fe20000000000 */
[----:B------:R-:W-:-:S05]  /*02d0*/  VIMNMX R4, PT, PT, R11, R0, PT ;  /* 0x000000000b047248 */ /* 0x000fca0003fe0100 */
[----:B------:R0:W1:Y:S02]  /*02e0*/  F2I.FTZ.U32.TRUNC.NTZ R3, R2 ;  /* 0x0000000200037305 */ /* 0x000064000021f000 */
[----:B0-----:R-:W-:Y:S02]  /*02f0*/  IMAD.MOV.U32 R2, RZ, RZ, RZ ;  /* 0x000000ffff027224 */ /* 0x001fe400078e00ff */
[----:B-1----:R-:W-:-:S04]  /*0300*/  IMAD.MOV R5, RZ, RZ, -R3 ;  /* 0x000000ffff057224 */ /* 0x002fc800078e0a03 */
[----:B------:R-:W-:-:S04]  /*0310*/  IMAD R5, R5, R6, RZ ;  /* 0x0000000605057224 */ /* 0x000fc800078e02ff */
[----:B------:R-:W-:Y:S01]  /*0320*/  IMAD.HI.U32 R3, R3, R5, R2 ;  /* 0x0000000503037227 */ /* 0x000fe200078e0002 */
[----:B------:R-:W-:-:S03]  /*0330*/  LOP3.LUT R2, R14, R17, RZ, 0x3c, !PT ;  /* 0x000000110e027212 */ /* 0x000fc600078e3cff */
[----:B------:R-:W-:Y:S01]  /*0340*/  IMAD.MOV.U32 R5, RZ, RZ, R7 ;  /* 0x000000ffff057224 */ /* 0x000fe200078e0007 */
[----:B------:R-:W-:Y:S02]  /*0350*/  ISETP.GE.AND P2, PT, R2, RZ, PT ;  /* 0x000000ff0200720c */ /* 0x000fe40003f46270 */
[----:B------:R-:W-:Y:S01]  /*0360*/  LEA.HI R2, R11, R11, RZ, 0x1 ;  /* 0x0000000b0b027211 */ /* 0x000fe200078f08ff */
[----:B------:R-:W-:-:S03]  /*0370*/  IMAD.HI.U32 R36, R3, R5, RZ ;  /* 0x0000000503247227 */ /* 0x000fc600078e00ff */
[----:B------:R-:W-:Y:S01]  /*0380*/  SHF.R.S32.HI R37, RZ, 0x1, R2 ;  /* 0x00000001ff257819 */ /* 0x000fe20000011402 */
[----:B------:R-:W-:-:S03]  /*0390*/  IMAD.MOV R3, RZ, RZ, -R36 ;  /* 0x000000ffff037224 */ /* 0x000fc600078e0a24 */
[----:B------:R-:W-:Y:S01]  /*03a0*/  SHF.R.S32.HI R34, RZ, 0x1f, R37 ;  /* 0x0000001fff227819 */ /* 0x000fe20000011425 */
[----:B------:R-:W-:-:S05]  /*03b0*/  IMAD R3, R6, R3, R5 ;  /* 0x0000000306037224 */ /* 0x000fca00078e0205 */
[----:B------:R-:W-:-:S13]  /*03c0*/  ISETP.GT.U32.AND P1, PT, R6, R3, PT ;  /* 0x000000030600720c */ /* 0x000fda0003f24070 */
[----:B------:R-:W-:Y:S02]  /*03d0*/  @!P1 IMAD.IADD R3, R3, 0x1, -R6 ;  /* 0x0000000103039824 */ /* 0x000fe400078e0a06 */
[----:B------:R-:W-:Y:S01]  /*03e0*/  @!P1 VIADD R36, R36, 0x1 ;  /* 0x0000000124249836 */ /* 0x000fe20000000000 */
[----:B------:R-:W-:Y:S02]  /*03f0*/  ISETP.NE.AND P1, PT, R17, RZ, PT ;  /* 0x000000ff1100720c */ /* 0x000fe40003f25270 */
[----:B------:R-:W-:Y:S02]  /*0400*/  ISETP.GE.U32.AND P0, PT, R3, R6, PT ;  /* 0x000000060300720c */ /* 0x000fe40003f06070 */
[----:B------:R-:W-:-:S04]  /*0410*/  LEA.HI R3, R0, R0, RZ, 0x1 ;  /* 0x0000000000037211 */ /* 0x000fc800078f08ff */
[----:B------:R-:W-:-:S04]  /*0420*/  SHF.R.S32.HI R3, RZ, 0x1, R3 ;  /* 0x00000001ff037819 */ /* 0x000fc80000011403 */
[----:B------:R-:W-:-:S03]  /*0430*/  SHF.R.S32.HI R2, RZ, 0x1f, R3 ;  /* 0x0000001fff027819 */ /* 0x000fc60000011403 */
[----:B------:R-:W-:Y:S01]  /*0440*/  @P0 VIADD R36, R36, 0x1 ;  /* 0x0000000124240836 */ /* 0x000fe20000000000 */
[----:B------:R-:W-:-:S03]  /*0450*/  ISETP.GE.AND P0, PT, R4, 0x1, PT ;  /* 0x000000010400780c */ /* 0x000fc60003f06270 */
[----:B------:R-:W-:Y:S01]  /*0460*/  @!P2 IMAD.MOV R36, RZ, RZ, -R36 ;  /* 0x000000ffff24a224 */ /* 0x000fe200078e0a24 */
[----:B------:R-:W-:Y:S02]  /*0470*/  @!P1 LOP3.LUT R36, RZ, R17, RZ, 0x33, !PT ;  /* 0x00000011ff249212 */ /* 0x000fe400078e33ff */
[----:B------:R-:W-:Y:S02]  /*0480*/  ISETP.LT.OR P0, PT, R10, 0x1, !P0 ;  /* 0x000000010a00780c */ /* 0x000fe40004701670 */
[----:B------:R-:W-:Y:S01]  /*0490*/  IADD3 R37, P1, PT, R36, -R37, RZ ;  /* 0x8000002524257210 */ /* 0x000fe20007f3e0ff */
[--C-:B------:R-:W-:Y:S01]  /*04a0*/  IMAD.MOV R15, RZ, RZ, -R36.reuse ;  /* 0x000000ffff0f7224 */ /* 0x100fe200078e0a24 */
[----:B------:R-:W-:-:S03]  /*04b0*/  SHF.R.S32.HI R5, RZ, 0x1f, R36 ;  /* 0x0000001fff057819 */ /* 0x000fc60000011424 */
[----:B------:R-:W-:Y:S02]  /*04c0*/  IMAD R14, R17, R15, R14 ;  /* 0x0000000f110e7224 */ /* 0x000fe400078e020e */
[----:B------:R-:W-:-:S03]  /*04d0*/  IMAD.X R34, R5, 0x1, ~R34, P1 ;  /* 0x0000000105227824 */ /* 0x000fc600008e0e22 */
[----:B------:R-:W-:-:S05]  /*04e0*/  IADD3 R35, P2, PT, R14, -R3, RZ ;  /* 0x800000030e237210 */ /* 0x000fca0007f5e0ff */
[----:B------:R-:W-:Y:S01]  /*04f0*/  IMAD.X R33, RZ, RZ, ~R2, P2 ;  /* 0x000000ffff217224 */ /* 0x000fe200010e0e02 */
[----:B------:R-:W-:Y:S07]  /*0500*/  @P0 BRA `(.L_x_3) ;  /* 0x0000001c00440947 */ /* 0x000fee0003800000 */
[C---:B------:R-:W-:Y:S01]  /*0510*/  IADD3 R5, P1, PT, R35.reuse, 0x1, RZ ;  /* 0x0000000123057810 */ /* 0x040fe20007f3e0ff */
[----:B------:R-:W-:Y:S01]  /*0520*/  IMAD.SHL.U32 R10, R0, 0x8, RZ ;  /* 0x00000008000a7824 */ /* 0x000fe200078e00ff */
[----:B------:R-:W-:Y:S01]  /*0530*/  IADD3 R4, P2, PT, R35, R0, RZ ;  /* 0x0000000023047210 */ /* 0x000fe20007f5e0ff */
[----:B------:R-:W-:Y:S01]  /*0540*/  IMAD.MOV.U32 R9, RZ, RZ, RZ ;  /* 0x000000ffff097224 */ /* 0x000fe200078e00ff */
[----:B------:R-:W-:Y:S01]  /*0550*/  IADD3 R12, P4, PT, R37, R11, RZ ;  /* 0x0000000b250c7210 */ /* 0x000fe20007f9e0ff */
[----:B------:R-:W-:Y:S01]  /*0560*/  IMAD.X R6, RZ, RZ, R33, P1 ;  /* 0x000000ffff067224 */ /* 0x000fe200008e0621 */
[----:B------:R-:W-:Y:S02]  /*0570*/  ISETP.GT.U32.AND P0, PT, R4, R5, PT ;  /* 0x000000050400720c */ /* 0x000fe40003f04070 */
[----:B------:R-:W-:Y:S02]  /*0580*/  CS2R R30, SRZ ;  /* 0x00000000001e7805 */ /* 0x000fe4000001ff00 */
[----:B------:R-:W-:Y:S01]  /*0590*/  LEA.HI.X.SX32 R7, R0, R33, 0x1, P2 ;  /* 0x0000002100077211 */ /* 0x000fe200010f0eff */
[----:B------:R-:W-:Y:S01]  /*05a0*/  USHF.R.S32.HI UR9, URZ, 0x1f, UR12 ;  /* 0x0000001fff097899 */ /* 0x000fe2000801140c */
[----:B------:R-:W-:-:S02]  /*05b0*/  LEA.HI.X.SX32 R11, R11, R34, 0x1, P4 ;  /* 0x000000220b0b7211 */ /* 0x000fc400020f0eff */
[----:B------:R-:W-:-:S04]  /*05c0*/  ISETP.GT.AND.EX P0, PT, R7, R6, PT, P0 ;  /* 0x000000060700720c */ /* 0x000fc80003f04300 */
[----:B------:R-:W-:Y:S02]  /*05d0*/  SEL R4, R4, R5, P0 ;  /* 0x0000000504047207 */ /* 0x000fe40000000000 */
[----:B------:R-:W-:Y:S02]  /*05e0*/  SEL R7, R7, R6, P0 ;  /* 0x0000000607077207 */ /* 0x000fe40000000000 */
[----:B------:R-:W-:-:S04]  /*05f0*/  IADD3 R5, P2, PT, R3, R4, RZ ;  /* 0x0000000403057210 */ /* 0x000fc80007f5e0ff */
[-C--:B------:R-:W-:Y:S01]  /*0600*/  IADD3 R13, P1, PT, -R14, R5.reuse, RZ ;  /* 0x000000050e0d7210 */ /* 0x080fe20007f3e1ff */
[----:B------:R-:W-:Y:S01]  /*0610*/  IMAD.X R2, R2, 0x1, R7, P2 ;  /* 0x0000000102027824 */ /* 0x000fe200010e0607 */
[----:B------:R-:W-:Y:S01]  /*0620*/  IADD3 R8, P2, PT, R14, -R5, RZ ;  /* 0x800000050e087210 */ /* 0x000fe20007f5e0ff */
[----:B------:R-:W-:Y:S01]  /*0630*/  IMAD.MOV.U32 R7, RZ, RZ, RZ ;  /* 0x000000ffff077224 */ /* 0x000fe200078e00ff */
[----:B------:R-:W-:Y:S02]  /*0640*/  LOP3.LUT R3, R13, 0x7, RZ, 0xc0, !PT ;  /* 0x000000070d037812 */ /* 0x000fe400078ec0ff */
[----:B------:R-:W-:Y:S01]  /*0650*/  IADD3.X R6, PT, PT, R2, -0x1, RZ, P1, !PT ;  /* 0xffffffff02067810 */ /* 0x000fe20000ffe4ff */
[----:B------:R-:W-:Y:S01]  /*0660*/  IMAD.X R5, RZ, RZ, ~R2, P2 ;  /* 0x000000ffff057224 */ /* 0x000fe200010e0e02 */
[----:B------:R-:W-:-:S04]  /*0670*/  IADD3 R3, P3, PT, R3, -0x1, RZ ;  /* 0xffffffff03037810 */ /* 0x000fc80007f7e0ff */
[----:B------:R-:W-:Y:S01]  /*0680*/  ISETP.GE.U32.AND P0, PT, R3, 0x3, PT ;  /* 0x000000030300780c */ /* 0x000fe20003f06070 */
[----:B------:R-:W-:-:S05]  /*0690*/  IMAD.X R3, RZ, RZ, -0x1, P3 ;  /* 0xffffffffff037424 */ /* 0x000fca00018e06ff */
[----:B------:R-:W-:-:S13]  /*06a0*/  ISETP.GE.U32.AND.EX P0, PT, R3, RZ, PT, P0 ;  /* 0x000000ff0300720c */ /* 0x000fda0003f06100 */
.L_x_16:
[----:B------:R-:W-:Y:S01]  /*06b0*/  BSSY.RECONVERGENT B0, `(.L_x_4) ;  /* 0x00001af000007945 */ /* 0x000fe20003800200 */
[----:B------:R-:W-:Y:S02]  /*06c0*/  IMAD.MOV.U32 R4, RZ, RZ, RZ ;  /* 0x000000ffff047224 */ /* 0x000fe400078e00ff */
[----:B------:R-:W-:-:S07]  /*06d0*/  IMAD.MOV.U32 R3, RZ, RZ, RZ ;  /* 0x000000ffff037224 */ /* 0x000fce00078e00ff */
.L_x_15:
[----:B------:R-:W0:Y:S01]  /*06e0*/  LDC.64 R16, c[0x0][0x398] ;  /* 0x0000e600ff107b82 */ /* 0x000e220000000a00 */
[----:B------:R-:W-:Y:S01]  /*06f0*/  IADD3 R18, P1, PT, R4, R37, RZ ;  /* 0x0000002504127210 */ /* 0x000fe20007f3e0ff */
[----:B------:R-:W1:Y:S01]  /*0700*/  LDCU UR4, c[0x0][0x3a8] ;  /* 0x00007500ff0477ac */ /* 0x000e620008000800 */
[----:B------:R-:W-:Y:S01]  /*0710*/  BSSY.RECONVERGENT B1, `(.L_x_5) ;  /* 0x0000108000017945 */ /* 0x000fe20003800200 */
[----:B------:R-:W-:Y:S02]  /*0720*/  IMAD.MOV.U32 R43, RZ, RZ, RZ ;  /* 0x000000ffff2b7224 */ /* 0x000fe400078e00ff */
[----:B------:R-:W-:Y:S01]  /*0730*/  IMAD.X R19, R3, 0x1, R34, P1 ;  /* 0x0000000103137824 */ /* 0x000fe200008e0622 */
[----:B------:R-:W-:Y:S01]  /*0740*/  ISETP.GT.U32.AND P1, PT, R8, -0x8, PT ;  /* 0xfffffff80800780c */ /* 0x000fe20003f24070 */
[----:B------:R-:W2:Y:S01]  /*0750*/  LDC R26, c[0x0][0x3a4] ;  /* 0x0000e900ff1a7b82 */ /* 0x000ea20000000800 */
[----:B------:R-:W-:Y:S02]  /*0760*/  IMAD.MOV.U32 R40, RZ, RZ, R35 ;  /* 0x000000ffff287224 */ /* 0x000fe400078e0023 */
[----:B------:R-:W-:Y:S01]  /*0770*/  ISETP.GT.U32.AND.EX P1, PT, R5, -0x1, PT, P1 ;  /* 0xffffffff0500780c */ /* 0x000fe20003f24110 */
[----:B------:R-:W-:-:S02]  /*0780*/  IMAD.MOV.U32 R41, RZ, RZ, R33 ;  /* 0x000000ffff297224 */ /* 0x000fc400078e0021 */
[-C--:B0-----:R-:W-:Y:S02]  /*0790*/  IMAD R0, R7, R16.reuse, RZ ;  /* 0x0000001007007224 */ /* 0x081fe400078e02ff */
[----:B------:R-:W-:-:S04]  /*07a0*/  IMAD.WIDE.U32 R20, R9, R16, R18 ;  /* 0x0000001009147225 */ /* 0x000fc800078e0012 */
[C---:B------:R-:W-:Y:S02]  /*07b0*/  IMAD R23, R9.reuse, UR9, R0 ;  /* 0x0000000909177c24 */ /* 0x040fe4000f8e0200 */
[----:B--2---:R-:W-:Y:S02]  /*07c0*/  IMAD R2, R9, R26, R4 ;  /* 0x0000001a09027224 */ /* 0x004fe400078e0204 */
[----:B------:R-:W-:Y:S02]  /*07d0*/  IMAD.IADD R0, R21, 0x1, R23 ;  /* 0x0000000115007824 */ /* 0x000fe400078e0217 */
[----:B-1----:R-:W-:Y:S02]  /*07e0*/  IMAD R2, R2, UR4, RZ ;  /* 0x0000000402027c24 */ /* 0x002fe4000f8e02ff */
[----:B------:R-:W-:-:S04]  /*07f0*/  IMAD R21, R0, R17, RZ ;  /* 0x0000001100157224 */ /* 0x000fc800078e02ff */
[----:B------:R-:W-:Y:S02]  /*0800*/  IMAD R23, R32, R20, R21 ;  /* 0x0000001420177224 */ /* 0x000fe400078e0215 */
[----:B------:R-:W-:-:S04]  /*0810*/  IMAD.WIDE.U32 R20, R20, R17, RZ ;  /* 0x0000001114147225 */ /* 0x000fc800078e00ff */
[----:B------:R-:W-:Y:S01]  /*0820*/  IMAD.IADD R0, R21, 0x1, R23 ;  /* 0x0000000115007824 */ /* 0x000fe200078e0217 */
[----:B------:R-:W-:Y:S06]  /*0830*/  @P1 BRA `(.L_x_6) ;  /* 0x0000000c00d41947 */ /* 0x000fec0003800000 */
[----:B------:R-:W-:Y:S01]  /*0840*/  IMAD.IADD R23, R4, 0x1, R37 ;  /* 0x0000000104177824 */ /* 0x000fe200078e0225 */
[----:B------:R-:W0:Y:S01]  /*0850*/  LDCU.64 UR4, c[0x0][0x380] ;  /* 0x00007000ff0477ac */ /* 0x000e220008000a00 */
[----:B------:R-:W-:Y:S02]  /*0860*/  ISETP.GE.U32.AND P4, PT, R35, R17, PT ;  /* 0x000000112300720c */ /* 0x000fe40003f86070 */
[----:B------:R-:W-:Y:S02]  /*0870*/  LOP3.LUT R22, R33, R19, RZ, 0xfc, !PT ;  /* 0x0000001321167212 */ /* 0x000fe400078efcff */
[----:B------:R-:W-:Y:S02]  /*0880*/  ISETP.GE.U32.AND P1, PT, R23, R16, PT ;  /* 0x000000101700720c */ /* 0x000fe40003f26070 */
[----:B------:R-:W-:Y:S02]  /*0890*/  IADD3 R16, P2, PT, R35, R20, RZ ;  /* 0x0000001423107210 */ /* 0x000fe40007f5e0ff */
[----:B------:R-:W-:-:S03]  /*08a0*/  ISETP.GE.AND.EX P1, PT, R19, UR9, PT, P1 ;  /* 0x0000000913007c0c */ /* 0x000fc6000bf26310 */
[----:B------:R-:W-:Y:S01]  /*08b0*/  IMAD.X R23, R0, 0x1, R33, P2 ;  /* 0x0000000100177824 */ /* 0x000fe200010e0621 */
[----:B------:R-:W-:-:S04]  /*08c0*/  ISETP.GE.OR.EX P4, PT, R33, R32, P1, P4 ;  /* 0x000000202100720c */ /* 0x000fc80000f86740 */
[----:B------:R-:W-:Y:S02]  /*08d0*/  ISETP.LT.OR P4, PT, R22, RZ, P4 ;  /* 0x000000ff1600720c */ /* 0x000fe40002781670 */
[----:B0-----:R-:W-:-:S04]  /*08e0*/  LEA R22, P2, R16, UR4, 0x3 ;  /* 0x0000000410167c11 */ /* 0x001fc8000f8418ff */
[----:B------:R-:W-:-:S07]  /*08f0*/  LEA.HI.X R23, R16, UR5, R23, 0x3, P2 ;  /* 0x0000000510177c11 */ /* 0x000fce00090f1c17 */
[----:B------:R-:W2:Y:S01]  /*0900*/  @!P4 LDG.E.64 R24, desc[UR6][R22.64] ;  /* 0x000000061618c981 */ /* 0x000ea2000c1e1b00 */
[----:B------:R-:W0:Y:S01]  /*0910*/  S2UR UR5, SR_CgaCtaId ;  /* 0x00000000000579c3 */ /* 0x000e220000008800 */
[----:B------:R-:W-:Y:S01]  /*0920*/  IADD3 R16, P2, PT, R35, 0x1, RZ ;  /* 0x0000000123107810 */ /* 0x000fe20007f5e0ff */
[----:B------:R-:W-:-:S03]  /*0930*/  UMOV UR4, 0x400 ;  /* 0x0000040000047882 */ /* 0x000fc60000000000 */
[----:B------:R-:W-:Y:S01]  /*0940*/  ISETP.GE.U32.AND P5, PT, R16, R17, PT ;  /* 0x000000111000720c */ /* 0x000fe20003fa6070 */
[----:B------:R-:W-:-:S05]  /*0950*/  IMAD.X R27, RZ, RZ, R33, P2 ;  /* 0x000000ffff1b7224 */ /* 0x000fca00010e0621 */
[C---:B------:R-:W-:Y:S02]  /*0960*/  LOP3.LUT R16, R27.reuse, R19, RZ, 0xfc, !PT ;  /* 0x000000131b107212 */ /* 0x040fe400078efcff */
[----:B------:R-:W-:Y:S01]  /*0970*/  ISETP.GE.OR.EX P5, PT, R27, R32, P1, P5 ;  /* 0x000000201b00720c */ /* 0x000fe20000fa6750 */
[----:B------:R-:W-:-:S03]  /*0980*/  IMAD R27, R9, R26, R4 ;  /* 0x0000001a091b7224 */ /* 0x000fc600078e0204 */
[----:B------:R-:W-:Y:S01]  /*0990*/  ISETP.LT.OR P5, PT, R16, RZ, P5 ;  /* 0x000000ff1000720c */ /* 0x000fe20002fa1670 */
[----:B0-----:R-:W-:Y:S01]  /*09a0*/  ULEA UR4, UR5, UR4, 0x18 ;  /* 0x0000000405047291 */ /* 0x001fe2000f8ec0ff */
[----:B------:R-:W-:-:S05]  /*09b0*/  IADD3 R28, P2, PT, R35, 0x2, RZ ;  /* 0x00000002231c7810 */ /* 0x000fca0007f5e0ff */
[----:B------:R-:W-:-:S06]  /*09c0*/  IMAD R16, R10, R27, UR4 ;  /* 0x000000040a107e24 */ /* 0x000fcc000f8e021b */
[----:B------:R-:W3:Y:S01]  /*09d0*/  @!P5 LDG.E.64 R38, desc[UR6][R22.64+0x8] ;  /* 0x000008061626d981 */ /* 0x000ee2000c1e1b00 */
[----:B------:R-:W-:Y:S01]  /*09e0*/  IMAD.X R29, RZ, RZ, R33, P2 ;  /* 0x000000ffff1d7224 */ /* 0x000fe200010e0621 */
[----:B------:R-:W-:Y:S02]  /*09f0*/  ISETP.GE.U32.AND P6, PT, R28, R17, PT ;  /* 0x000000111c00720c */ /* 0x000fe40003fc6070 */
[----:B------:R-:W2:Y:S02]  /*0a00*/  @!P4 LDS.64 R26, [R16] ;  /* 0x00000000101ac984 */ /* 0x000ea40000000a00 */
[C---:B------:R-:W-:Y:S02]  /*0a10*/  ISETP.GE.OR.EX P6, PT, R29.reuse, R32, P1, P6 ;  /* 0x000000201d00720c */ /* 0x040fe40000fc6760 */
[----:B------:R-:W-:-:S04]  /*0a20*/  LOP3.LUT R28, R29, R19, RZ, 0xfc, !PT ;  /* 0x000000131d1c7212 */ /* 0x000fc800078efcff */
[----:B------:R-:W-:-:S13]  /*0a30*/  ISETP.LT.OR P6, PT, R28, RZ, P6 ;  /* 0x000000ff1c00720c */ /* 0x000fda00037c1670 */
[----:B------:R-:W4:Y:S01]  /*0a40*/  @!P6 LDG.E.64 R28, desc[UR6][R22.64+0x10] ;  /* 0x00001006161ce981 */ /* 0x000f22000c1e1b00 */
[----:B--2---:R-:W-:Y:S02]  /*0a50*/  @!P4 IMAD R43, R25, R26, RZ ;  /* 0x0000001a192bc224 */ /* 0x004fe400078e02ff */
[----:B------:R-:W-:-:S04]  /*0a60*/  @!P4 IMAD.WIDE.U32 R40, R26, R24, R30 ;  /* 0x000000181a28c225 */ /* 0x000fc800078e001e */
[----:B------:R-:W-:Y:S01]  /*0a70*/  @!P4 IMAD R43, R27, R24, R43 ;  /* 0x000000181b2bc224 */ /* 0x000fe200078e022b */
[----:B------:R-:W-:-:S04]  /*0a80*/  IADD3 R24, P2, PT, R35, 0x3, RZ ;  /* 0x0000000323187810 */ /* 0x000fc80007f5e0ff */
[----:B------:R-:W-:Y:S01]  /*0a90*/  ISETP.GE.U32.AND P3, PT, R24, R17, PT ;  /* 0x000000111800720c */ /* 0x000fe20003f66070 */
[----:B------:R-:W-:-:S05]  /*0aa0*/  IMAD.X R25, RZ, RZ, R33, P2 ;  /* 0x000000ffff197224 */ /* 0x000fca00010e0621 */
[C---:B------:R-:W-:Y:S02]  /*0ab0*/  ISETP.GE.OR.EX P3, PT, R25.reuse, R32, P1, P3 ;  /* 0x000000201900720c */ /* 0x040fe40000f66730 */
[----:B------:R-:W-:-:S04]  /*0ac0*/  LOP3.LUT R24, R25, R19, RZ, 0xfc, !PT ;  /* 0x0000001319187212 */ /* 0x000fc800078efcff */
[----:B------:R-:W-:Y:S02]  /*0ad0*/  ISETP.LT.OR P3, PT, R24, RZ, P3 ;  /* 0x000000ff1800720c */ /* 0x000fe40001f61670 */
[----:B------:R-:W-:-:S11]  /*0ae0*/  IADD3 R24, P2, PT, R35, 0x4, RZ ;  /* 0x0000000423187810 */ /* 0x000fd60007f5e0ff */
[----:B------:R-:W2:Y:S01]  /*0af0*/  @!P3 LDG.E.64 R26, desc[UR6][R22.64+0x18] ;  /* 0x00001806161ab981 */ /* 0x000ea2000c1e1b00 */
[----:B------:R-:W-:Y:S01]  /*0b00*/  IMAD.X R25, RZ, RZ, R33, P2 ;  /* 0x000000ffff197224 */ /* 0x000fe200010e0621 */
[----:B------:R-:W-:-:S04]  /*0b10*/  ISETP.GE.U32.AND P2, PT, R24, R17, PT ;  /* 0x000000111800720c */ /* 0x000fc80003f46070 */
[C---:B------:R-:W-:Y:S02]  /*0b20*/  ISETP.GE.OR.EX P2, PT, R25.reuse, R32, P1, P2 ;  /* 0x000000201900720c */ /* 0x040fe40000f46720 */
[----:B------:R-:W-:-:S04]  /*0b30*/  LOP3.LUT R24, R25, R19, RZ, 0xfc, !PT ;  /* 0x0000001319187212 */ /* 0x000fc800078efcff */
[----:B------:R-:W-:-:S13]  /*0b40*/  ISETP.LT.OR P2, PT, R24, RZ, P2 ;  /* 0x000000ff1800720c */ /* 0x000fda0001741670 */
[----:B------:R-:W5:Y:S01]  /*0b50*/  @!P2 LDG.E.64 R24, desc[UR6][R22.64+0x20] ;  /* 0x000020061618a981 */ /* 0x000f62000c1e1b00 */
[----:B------:R-:W-:Y:S02]  /*0b60*/  @!P4 IMAD.IADD R31, R41, 0x1, R43 ;  /* 0x00000001291fc824 */ /* 0x000fe400078e022b */
[----:B------:R-:W-:Y:S01]  /*0b70*/  @!P4 IMAD.MOV.U32 R30, RZ, RZ, R40 ;  /* 0x000000ffff1ec224 */ /* 0x000fe200078e0028 */
[----:B------:R-:W4:Y:S04]  /*0b80*/  @!P6 LDS.64 R42, [R16+0x10] ;  /* 0x00001000102ae984 */ /* 0x000f280000000a00 */
[----:B------:R-:W3:Y:S01]  /*0b90*/  @!P5 LDS.64 R40, [R16+0x8] ;  /* 0x000008001028d984 */ /* 0x000ee20000000a00 */
[----:B----4-:R-:W-:Y:S02]  /*0ba0*/  @!P6 IMAD R29, R29, R42, RZ ;  /* 0x0000002a1d1de224 */ /* 0x010fe400078e02ff */
[----:B---3--:R-:W-:-:S04]  /*0bb0*/  @!P5 IMAD R39, R39, R40, RZ ;  /* 0x000000282727d224 */ /* 0x008fc800078e02ff */
[-C--:B------:R-:W-:Y:S02]  /*0bc0*/  @!P5 IMAD R39, R41, R38.reuse, R39 ;  /* 0x000000262927d224 */ /* 0x080fe400078e0227 */
[----:B------:R-:W-:-:S04]  /*0bd0*/  @!P5 IMAD.WIDE.U32 R40, R40, R38, R30 ;  /* 0x000000262828d225 */ /* 0x000fc800078e001e */
[----:B------:R-:W-:Y:S02]  /*0be0*/  @!P5 IMAD.IADD R31, R41, 0x1, R39 ;  /* 0x00000001291fd824 */ /* 0x000fe400078e0227 */
[----:B------:R-:W-:Y:S02]  /*0bf0*/  @!P5 IMAD.MOV.U32 R30, RZ, RZ, R40 ;  /* 0x000000ffff1ed224 */ /* 0x000fe400078e0028 */
[-C--:B------:R-:W-:Y:S01]  /*0c00*/  @!P6 IMAD R38, R43, R28.reuse, R29 ;  /* 0x0000001c2b26e224 */ /* 0x080fe200078e021d */
[----:B------:R-:W-:Y:S01]  /*0c10*/  @!P2 LDS.64 R40, [R16+0x20] ;  /* 0x000020001028a984 */ /* 0x000fe20000000a00 */
[----:B------:R-:W-:-:S03]  /*0c20*/  @!P6 IMAD.WIDE.U32 R42, R42, R28, R30 ;  /* 0x0000001c2a2ae225 */ /* 0x000fc600078e001e */
[----:B------:R-:W2:Y:S01]  /*0c30*/  @!P3 LDS.64 R28, [R16+0x18] ;  /* 0x00001800101cb984 */ /* 0x000ea20000000a00 */
[----:B------:R-:W-:Y:S02]  /*0c40*/  @!P6 IMAD.IADD R31, R43, 0x1, R38 ;  /* 0x000000012b1fe824 */ /* 0x000fe400078e0226 */
[----:B------:R-:W-:Y:S02]  /*0c50*/  @!P6 IMAD.MOV.U32 R30, RZ, RZ, R42 ;  /* 0x000000ffff1ee224 */ /* 0x000fe400078e002a */
[----:B--2---:R-:W-:-:S04]  /*0c60*/  @!P3 IMAD R39, R27, R28, RZ ;  /* 0x0000001c1b27b224 */ /* 0x004fc800078e02ff */
[-C--:B------:R-:W-:Y:S02]  /*0c70*/  @!P3 IMAD R39, R29, R26.reuse, R39 ;  /* 0x0000001a1d27b224 */ /* 0x080fe400078e0227 */
[----:B------:R-:W-:Y:S01]  /*0c80*/  @!P3 IMAD.WIDE.U32 R26, R28, R26, R30 ;  /* 0x0000001a1c1ab225 */ /* 0x000fe200078e001e */
[----:B------:R-:W-:-:S04]  /*0c90*/  IADD3 R28, P5, PT, R35, 0x5, RZ ;  /* 0x00000005231c7810 */ /* 0x000fc80007fbe0ff */
[----:B------:R-:W-:Y:S01]  /*0ca0*/  ISETP.GE.U32.AND P4, PT, R28, R17, PT ;  /* 0x000000111c00720c */ /* 0x000fe20003f86070 */
[----:B------:R-:W-:-:S05]  /*0cb0*/  IMAD.X R29, RZ, RZ, R33, P5 ;  /* 0x000000ffff1d7224 */ /* 0x000fca00028e0621 */
[C---:B------:R-:W-:Y:S02]  /*0cc0*/  ISETP.GE.OR.EX P4, PT, R29.reuse, R32, P1, P4 ;  /* 0x000000201d00720c */ /* 0x040fe40000f86740 */
[----:B------:R-:W-:-:S04]  /*0cd0*/  LOP3.LUT R28, R29, R19, RZ, 0xfc, !PT ;  /* 0x000000131d1c7212 */ /* 0x000fc800078efcff */
[----:B------:R-:W-:Y:S01]  /*0ce0*/  ISETP.LT.OR P4, PT, R28, RZ, P4 ;  /* 0x000000ff1c00720c */ /* 0x000fe20002781670 */
[----:B------:R-:W-:Y:S02]  /*0cf0*/  @!P3 IMAD.IADD R31, R27, 0x1, R39 ;  /* 0x000000011b1fb824 */ /* 0x000fe400078e0227 */
[----:B-----5:R-:W-:Y:S02]  /*0d00*/  @!P2 IMAD R43, R25, R40, RZ ;  /* 0x00000028192ba224 */ /* 0x020fe400078e02ff */
[----:B------:R-:W-:Y:S02]  /*0d10*/  @!P3 IMAD.MOV.U32 R30, RZ, RZ, R26 ;  /* 0x000000ffff1eb224 */ /* 0x000fe400078e001a */
[-C--:B------:R-:W-:Y:S02]  /*0d20*/  @!P2 IMAD R43, R41, R24.reuse, R43 ;  /* 0x00000018292ba224 */ /* 0x080fe400078e022b */
[----:B------:R-:W-:-:S04]  /*0d30*/  @!P2 IMAD.WIDE.U32 R40, R40, R24, R30 ;  /* 0x000000182828a225 */ /* 0x000fc800078e001e */
[----:B------:R-:W2:Y:S01]  /*0d40*/  @!P4 LDG.E.64 R28, desc[UR6][R22.64+0x28] ;  /* 0x00002806161cc981 */ /* 0x000ea2000c1e1b00 */
[----:B------:R-:W-:-:S03]  /*0d50*/  IADD3 R24, P5, PT, R35, 0x6, RZ ;  /* 0x0000000623187810 */ /* 0x000fc60007fbe0ff */
[----:B------:R-:W2:Y:S01]  /*0d60*/  @!P4 LDS.64 R26, [R16+0x28] ;  /* 0x00002800101ac984 */ /* 0x000ea20000000a00 */
[----:B------:R-:W-:Y:S01]  /*0d70*/  ISETP.GE.U32.AND P3, PT, R24, R17, PT ;  /* 0x000000111800720c */ /* 0x000fe20003f66070 */
[----:B------:R-:W-:-:S05]  /*0d80*/  IMAD.X R25, RZ, RZ, R33, P5 ;  /* 0x000000ffff197224 */ /* 0x000fca00028e0621 */
[C---:B------:R-:W-:Y:S02]  /*0d90*/  ISETP.GE.OR.EX P3, PT, R25.reuse, R32, P1, P3 ;  /* 0x000000201900720c */ /* 0x040fe40000f66730 */
[----:B------:R-:W-:-:S04]  /*0da0*/  LOP3.LUT R24, R25, R19, RZ, 0xfc, !PT ;  /* 0x0000001319187212 */ /* 0x000fc800078efcff */
[----:B------:R-:W-:Y:S02]  /*0db0*/  ISETP.LT.OR P3, PT, R24, RZ, P3 ;  /* 0x000000ff1800720c */ /* 0x000fe40001f61670 */
[----:B------:R-:W-:-:S04]  /*0dc0*/  IADD3 R24, P6, PT, R35, 0x7, RZ ;  /* 0x0000000723187810 */ /* 0x000fc80007fde0ff */
[----:B------:R-:W-:Y:S01]  /*0dd0*/  ISETP.GE.U32.AND P5, PT, R24, R17, PT ;  /* 0x000000111800720c */ /* 0x000fe20003fa6070 */
[----:B------:R-:W-:-:S05]  /*0de0*/  IMAD.X R25, RZ, RZ, R33, P6 ;  /* 0x000000ffff197224 */ /* 0x000fca00030e0621 */
[C---:B------:R-:W-:Y:S01]  /*0df0*/  ISETP.GE.OR.EX P5, PT, R25.reuse, R32, P1, P5 ;  /* 0x000000201900720c */ /* 0x040fe20000fa6750 */
[----:B------:R-:W3:Y:S01]  /*0e00*/  @!P3 LDG.E.64 R38, desc[UR6][R22.64+0x30] ;  /* 0x000030061626b981 */ /* 0x000ee2000c1e1b00 */
[----:B------:R-:W-:-:S04]  /*0e10*/  LOP3.LUT R24, R25, R19, RZ, 0xfc, !PT ;  /* 0x0000001319187212 */ /* 0x000fc800078efcff */
[----:B------:R-:W-:-:S13]  /*0e20*/  ISETP.LT.OR P5, PT, R24, RZ, P5 ;  /* 0x000000ff1800720c */ /* 0x000fda0002fa1670 */
[----:B------:R-:W4:Y:S01]  /*0e30*/  @!P5 LDG.E.64 R24, desc[UR6][R22.64+0x38] ;  /* 0x000038061618d981 */ /* 0x000f22000c1e1b00 */
[----:B------:R-:W-:Y:S02]  /*0e40*/  @!P2 IMAD.IADD R31, R41, 0x1, R43 ;  /* 0x00000001291fa824 */ /* 0x000fe400078e022b */
[----:B------:R-:W-:Y:S02]  /*0e50*/  @!P2 IMAD.MOV.U32 R30, RZ, RZ, R40 ;  /* 0x000000ffff1ea224 */ /* 0x000fe400078e0028 */
[----:B------:R-:W3:Y:S01]  /*0e60*/  @!P3 LDS.64 R40, [R16+0x30] ;  /* 0x000030001028b984 */ /* 0x000ee20000000a00 */
[----:B--2---:R-:W-:-:S04]  /*0e70*/  @!P4 IMAD R43, R29, R26, RZ ;  /* 0x0000001a1d2bc224 */ /* 0x004fc800078e02ff */
[-C--:B------:R-:W-:Y:S02]  /*0e80*/  @!P4 IMAD R43, R27, R28.reuse, R43 ;  /* 0x0000001c1b2bc224 */ /* 0x080fe400078e022b */
[----:B------:R-:W-:Y:S02]  /*0e90*/  @!P4 IMAD.WIDE.U32 R28, R26, R28, R30 ;  /* 0x0000001c1a1cc225 */ /* 0x000fe400078e001e */
[----:B------:R-:W4:Y:S02]  /*0ea0*/  @!P5 LDS.64 R26, [R16+0x38] ;  /* 0x00003800101ad984 */ /* 0x000f240000000a00 */
[----:B------:R-:W-:Y:S02]  /*0eb0*/  @!P4 IMAD.IADD R31, R29, 0x1, R43 ;  /* 0x000000011d1fc824 */ /* 0x000fe400078e022b */
[----:B------:R-:W-:Y:S01]  /*0ec0*/  @!P4 IMAD.MOV.U32 R30, RZ, RZ, R28 ;  /* 0x000000ffff1ec224 */ /* 0x000fe200078e001c */
[----:B------:R-:W-:Y:S01]  /*0ed0*/  LOP3.LUT R43, R13, 0xfffffff8, RZ, 0xc0, !PT ;  /* 0xfffffff80d2b7812 */ /* 0x000fe200078ec0ff */
[----:B---3--:R-:W-:-:S04]  /*0ee0*/  @!P3 IMAD R29, R39, R40, RZ ;  /* 0x00000028271db224 */ /* 0x008fc800078e02ff */
[-C--:B------:R-:W-:Y:S02]  /*0ef0*/  @!P3 IMAD R29, R41, R38.reuse, R29 ;  /* 0x00000026291db224 */ /* 0x080fe400078e021d */
[----:B------:R-:W-:-:S04]  /*0f00*/  @!P3 IMAD.WIDE.U32 R38, R40, R38, R30 ;  /* 0x000000262826b225 */ /* 0x000fc800078e001e */
[----:B------:R-:W-:Y:S02]  /*0f10*/  @!P3 IMAD.IADD R31, R39, 0x1, R29 ;  /* 0x00000001271fb824 */ /* 0x000fe400078e021d */
[----:B------:R-:W-:Y:S01]  /*0f20*/  @!P3 IMAD.MOV.U32 R30, RZ, RZ, R38 ;  /* 0x000000ffff1eb224 */ /* 0x000fe200078e0026 */
[----:B------:R-:W-:Y:S01]  /*0f30*/  IADD3 R38, P3, PT, R43, -0x8, RZ ;  /* 0xfffffff82b267810 */ /* 0x000fe20007f7e0ff */
[----:B----4-:R-:W-:-:S03]  /*0f40*/  @!P5 IMAD R25, R25, R26, RZ ;  /* 0x0000001a1919d224 */ /* 0x010fc600078e02ff */
[----:B------:R-:W-:Y:S01]  /*0f50*/  ISETP.NE.U32.AND P2, PT, R38, RZ, PT ;  /* 0x000000ff2600720c */ /* 0x000fe20003f45070 */
[-C--:B------:R-:W-:Y:S02]  /*0f60*/  @!P5 IMAD R27, R27, R24.reuse, R25 ;  /* 0x000000181b1bd224 */ /* 0x080fe400078e0219 */
[----:B------:R-:W-:Y:S01]  /*0f70*/  @!P5 IMAD.WIDE.U32 R24, R26, R24, R30 ;  /* 0x000000181a18d225 */ /* 0x000fe200078e001e */
[----:B------:R-:W-:-:S04]  /*0f80*/  IADD3.X R26, PT, PT, R6, -0x1, RZ, P3, !PT ;  /* 0xffffffff061a7810 */ /* 0x000fc80001ffe4ff */
[----:B------:R-:W-:Y:S02]  /*0f90*/  ISETP.NE.AND.EX P2, PT, R26, RZ, PT, P2 ;  /* 0x000000ff1a00720c */ /* 0x000fe40003f45320 */
[----:B------:R-:W-:Y:S02]  /*0fa0*/  IADD3 R40, P3, PT, R35, 0x8, RZ ;  /* 0x0000000823287810 */ /* 0x000fe40007f7e0ff */
[----:B------:R-:W-:-:S03]  /*0fb0*/  IADD3 R22, P4, PT, R22, 0x60, RZ ;  /* 0x0000006016167810 */ /* 0x000fc60007f9e0ff */
[----:B------:R-:W-:Y:S02]  /*0fc0*/  IMAD.X R39, RZ, RZ, R33, P3 ;  /* 0x000000ffff277224 */ /* 0x000fe400018e0621 */
[----:B------:R-:W-:Y:S02]  /*0fd0*/  @!P5 IMAD.IADD R31, R25, 0x1, R27 ;  /* 0x00000001191fd824 */ /* 0x000fe400078e021b */
[----:B------:R-:W-:Y:S02]  /*0fe0*/  @!P5 IMAD.MOV.U32 R30, RZ, RZ, R24 ;  /* 0x000000ffff1ed224 */ /* 0x000fe400078e0018 */
[----:B------:R-:W-:Y:S02]  /*0ff0*/  IMAD.MOV.U32 R41, RZ, RZ, R39 ;  /* 0x000000ffff297224 */ /* 0x000fe400078e0027 */
[----:B------:R-:W-:Y:S01]  /*1000*/  IMAD.X R23, RZ, RZ, R23, P4 ;  /* 0x000000ffff177224 */ /* 0x000fe200020e0617 */
[----:B------:R-:W-:Y:S06]  /*1010*/  @!P2 BRA `(.L_x_6) ;  /* 0x0000000400dca947 */ /* 0x000fec0003800000 */
[----:B------:R-:W0:Y:S01]  /*1020*/  LDC R17, c[0x0][0x39c] ;  /* 0x0000e700ff117b82 */ /* 0x000e220000000800 */
[----:B------:R-:W-:Y:S01]  /*1030*/  BSSY.RECONVERGENT B2, `(.L_x_7) ;  /* 0x0000073000027945 */ /* 0x000fe20003800200 */
[----:B------:R-:W-:Y:S02]  /*1040*/  VIADD R41, R16, 0x60 ;  /* 0x0000006010297836 */ /* 0x000fe40000000000 */
[----:B------:R-:W-:-:S07]  /*1050*/  IMAD.MOV.U32 R16, RZ, RZ, R26 ;  /* 0x000000ffff107224 */ /* 0x000fce00078e001a */
.L_x_8:
[----:B0-----:R-:W-:Y:S02]  /*1060*/  ISETP.GE.U32.AND P2, PT, R40, R17, PT ;  /* 0x000000112800720c */ /* 0x001fe40003f46070 */
[C---:B------:R-:W-:Y:S02]  /*1070*/  LOP3.LUT R24, R39.reuse, R19, RZ, 0xfc, !PT ;  /* 0x0000001327187212 */ /* 0x040fe400078efcff */
[----:B------:R-:W-:-:S04]  /*1080*/  ISETP.GE.OR.EX P2, PT, R39, R32, P1, P2 ;  /* 0x000000202700720c */ /* 0x000fc80000f46720 */
[----:B------:R-:W-:-:S13]  /*1090*/  ISETP.LT.OR P2, PT, R24, RZ, P2 ;  /* 0x000000ff1800720c */ /* 0x000fda0001741670 */
[----:B------:R-:W2:Y:S01]  /*10a0*/  @!P2 LDG.E.64 R24, desc[UR6][R22.64+-0x20] ;  /* 0xffffe0061618a981 */ /* 0x000ea2000c1e1b00 */
[----:B------:R-:W-:-:S04]  /*10b0*/  IADD3 R26, P4, PT, R40, 0x1, RZ ;  /* 0x00000001281a7810 */ /* 0x000fc80007f9e0ff */
[----:B------:R-:W-:Y:S01]  /*10c0*/  ISETP.GE.U32.AND P3, PT, R26, R17, PT ;  /* 0x000000111a00720c */ /* 0x000fe20003f66070 */
[----:B------:R-:W-:-:S05]  /*10d0*/  IMAD.X R27, RZ, RZ, R39, P4 ;  /* 0x000000ffff1b7224 */ /* 0x000fca00020e0627 */
[C---:B------:R-:W-:Y:S02]  /*10e0*/  ISETP.GE.OR.EX P3, PT, R27.reuse, R32, P1, P3 ;  /* 0x000000201b00720c */ /* 0x040fe40000f66730 */
[----:B------:R-:W-:-:S04]  /*10f0*/  LOP3.LUT R26, R27, R19, RZ, 0xfc, !PT ;  /* 0x000000131b1a7212 */ /* 0x000fc800078efcff */
[----:B------:R-:W-:Y:S02]  /*1100*/  ISETP.LT.OR P3, PT, R26, RZ, P3 ;  /* 0x000000ff1a00720c */ /* 0x000fe40001f61670 */
[----:B------:R-:W2:Y:S11]  /*1110*/  @!P2 LDS.64 R26, [R41+-0x20] ;  /* 0xffffe000291aa984 */ /* 0x000eb60000000a00 */
[----:B------:R-:W3:Y:S01]  /*1120*/  @!P3 LDG.E.64 R28, desc[UR6][R22.64+-0x18] ;  /* 0xffffe806161cb981 */ /* 0x000ee2000c1e1b00 */
[----:B--2---:R-:W-:-:S02]  /*1130*/  @!P2 IMAD R25, R25, R26, RZ ;  /* 0x0000001a1919a224 */ /* 0x004fc400078e02ff */
[----:B------:R-:W-:-:S04]  /*1140*/  @!P2 IMAD.WIDE.U32 R42, R26, R24, R30 ;  /* 0x000000181a2aa225 */ /* 0x000fc800078e001e */
[----:B------:R-:W-:Y:S02]  /*1150*/  @!P2 IMAD R27, R27, R24, R25 ;  /* 0x000000181b1ba224 */ /* 0x000fe400078e0219 */
[----:B------:R-:W3:Y:S01]  /*1160*/  @!P3 LDS.64 R24, [R41+-0x18] ;  /* 0xffffe8002918b984 */ /* 0x000ee20000000a00 */
[----:B------:R-:W-:Y:S02]  /*1170*/  @!P2 IMAD.MOV.U32 R30, RZ, RZ, R42 ;  /* 0x000000ffff1ea224 */ /* 0x000fe400078e002a */
[----:B------:R-:W-:Y:S02]  /*1180*/  @!P2 IMAD.IADD R31, R43, 0x1, R27 ;  /* 0x000000012b1fa824 */ /* 0x000fe400078e021b */
[----:B---3--:R-:W-:-:S04]  /*1190*/  @!P3 IMAD R45, R29, R24, RZ ;  /* 0x000000181d2db224 */ /* 0x008fc800078e02ff */
[-C--:B------:R-:W-:Y:S02]  /*11a0*/  @!P3 IMAD R45, R25, R28.reuse, R45 ;  /* 0x0000001c192db224 */ /* 0x080fe400078e022d */
[----:B------:R-:W-:Y:S01]  /*11b0*/  @!P3 IMAD.WIDE.U32 R28, R24, R28, R30 ;  /* 0x0000001c181cb225 */ /* 0x000fe200078e001e */
[----:B------:R-:W-:-:S04]  /*11c0*/  IADD3 R24, P2, PT, R40, 0x2, RZ ;  /* 0x0000000228187810 */ /* 0x000fc80007f5e0ff */
[----:B------:R-:W-:Y:S01]  /*11d0*/  ISETP.GE.U32.AND P4, PT, R24, R17, PT ;  /* 0x000000111800720c */ /* 0x000fe20003f86070 */
[----:B------:R-:W-:-:S05]  /*11e0*/  IMAD.X R25, RZ, RZ, R39, P2 ;  /* 0x000000ffff197224 */ /* 0x000fca00010e0627 */
[C---:B------:R-:W-:Y:S02]  /*11f0*/  ISETP.GE.OR.EX P4, PT, R25.reuse, R32, P1, P4 ;  /* 0x000000201900720c */ /* 0x040fe40000f86740 */
[----:B------:R-:W-:-:S04]  /*1200*/  LOP3.LUT R24, R25, R19, RZ, 0xfc, !PT ;  /* 0x0000001319187212 */ /* 0x000fc800078efcff */
[----:B------:R-:W-:-:S13]  /*1210*/  ISETP.LT.OR P4, PT, R24, RZ, P4 ;  /* 0x000000ff1800720c */ /* 0x000fda0002781670 */
[----:B------:R-:W2:Y:S01]  /*1220*/  @!P4 LDG.E.64 R24, desc[UR6][R22.64+-0x10] ;  /* 0xfffff0061618c981 */ /* 0x000ea2000c1e1b00 */
[----:B------:R-:W-:-:S04]  /*1230*/  IADD3 R26, P2, PT, R40, 0x3, RZ ;  /* 0x00000003281a7810 */ /* 0x000fc80007f5e0ff */
[----:B------:R-:W-:Y:S01]  /*1240*/  ISETP.GE.U32.AND P5, PT, R26, R17, PT ;  /* 0x000000111a00720c */ /* 0x000fe20003fa6070 */
[----:B------:R-:W-:Y:S01]  /*1250*/  IMAD.X R27, RZ, RZ, R39, P2 ;  /* 0x000000ffff1b7224 */ /* 0x000fe200010e0627 */
[----:B------:R-:W-:-:S04]  /*1260*/  IADD3 R42, P6, PT, R40, 0x4, RZ ;  /* 0x00000004282a7810 */ /* 0x000fc80007fde0ff */
[CC--:B------:R-:W-:Y:S02]  /*1270*/  ISETP.GE.OR.EX P5, PT, R27.reuse, R32.reuse, P1, P5 ;  /* 0x000000201b00720c */ /* 0x0c0fe40000fa6750 */
[----:B------:R-:W-:Y:S01]  /*1280*/  LOP3.LUT R26, R27, R19, RZ, 0xfc, !PT ;  /* 0x000000131b1a7212 */ /* 0x000fe200078efcff */
[----:B------:R-:W-:Y:S01]  /*1290*/  IMAD.X R43, RZ, RZ, R39, P6 ;  /* 0x000000ffff2b7224 */ /* 0x000fe200030e0627 */
[----:B------:R-:W-:Y:S02]  /*12a0*/  ISETP.GE.U32.AND P2, PT, R42, R17, PT ;  /* 0x000000112a00720c */ /* 0x000fe40003f46070 */
[----:B------:R-:W-:Y:S02]  /*12b0*/  ISETP.LT.OR P5, PT, R26, RZ, P5 ;  /* 0x000000ff1a00720c */ /* 0x000fe40002fa1670 */
[C---:B------:R-:W-:Y:S02]  /*12c0*/  ISETP.GE.OR.EX P2, PT, R43.reuse, R32, P1, P2 ;  /* 0x000000202b00720c */ /* 0x040fe40000f46720 */
[----:B------:R-:W-:-:S04]  /*12d0*/  LOP3.LUT R42, R43, R19, RZ, 0xfc, !PT ;  /* 0x000000132b2a7212 */ /* 0x000fc800078efcff */
[----:B------:R-:W-:-:S05]  /*12e0*/  ISETP.LT.OR P2, PT, R42, RZ, P2 ;  /* 0x000000ff2a00720c */ /* 0x000fca0001741670 */
[----:B------:R-:W3:Y:S08]  /*12f0*/  @!P5 LDG.E.64 R26, desc[UR6][R22.64+-0x8] ;  /* 0xfffff806161ad981 */ /* 0x000ef0000c1e1b00 */
[----:B------:R-:W4:Y:S01]  /*1300*/  @!P2 LDG.E.64 R42, desc[UR6][R22.64] ;  /* 0x00000006162aa981 */ /* 0x000f22000c1e1b00 */
[----:B------:R-:W-:Y:S02]  /*1310*/  @!P3 IMAD.IADD R31, R29, 0x1, R45 ;  /* 0x000000011d1fb824 */ /* 0x000fe400078e022d */
[----:B------:R-:W-:Y:S01]  /*1320*/  @!P3 IMAD.MOV.U32 R30, RZ, RZ, R28 ;  /* 0x000000ffff1eb224 */ /* 0x000fe200078e001c */
[----:B------:R-:W-:Y:S04]  /*1330*/  @!P2 LDS.64 R44, [R41] ;  /* 0x00000000292ca984 */ /* 0x000fe80000000a00 */
[----:B------:R-:W2:Y:S02]  /*1340*/  @!P4 LDS.64 R28, [R41+-0x10] ;  /* 0xfffff000291cc984 */ /* 0x000ea40000000a00 */
[----:B--2---:R-:W-:-:S04]  /*1350*/  @!P4 IMAD R25, R25, R28, RZ ;  /* 0x0000001c1919c224 */ /* 0x004fc800078e02ff */
[-C--:B------:R-:W-:Y:S02]  /*1360*/  @!P4 IMAD R25, R29, R24.reuse, R25 ;  /* 0x000000181d19c224 */ /* 0x080fe400078e0219 */
[----:B------:R-:W-:-:S04]  /*1370*/  @!P4 IMAD.WIDE.U32 R28, R28, R24, R30 ;  /* 0x000000181c1cc225 */ /* 0x000fc800078e001e */
[----:B------:R-:W-:Y:S02]  /*1380*/  @!P4 IMAD.IADD R31, R29, 0x1, R25 ;  /* 0x000000011d1fc824 */ /* 0x000fe400078e0219 */
[----:B------:R-:W3:Y:S01]  /*1390*/  @!P5 LDS.64 R24, [R41+-0x8] ;  /* 0xfffff8002918d984 */ /* 0x000ee20000000a00 */
[----:B------:R-:W-:Y:S02]  /*13a0*/  @!P4 IMAD.MOV.U32 R30, RZ, RZ, R28 ;  /* 0x000000ffff1ec224 */ /* 0x000fe400078e001c */
[----:B---3--:R-:W-:-:S04]  /*13b0*/  @!P5 IMAD R27, R27, R24, RZ ;  /* 0x000000181b1bd224 */ /* 0x008fc800078e02ff */
[-C--:B------:R-:W-:Y:S02]  /*13c0*/  @!P5 IMAD R25, R25, R26.reuse, R27 ;  /* 0x0000001a1919d224 */ /* 0x080fe400078e021b */
[----:B------:R-:W-:Y:S01]  /*13d0*/  @!P5 IMAD.WIDE.U32 R26, R24, R26, R30 ;  /* 0x0000001a181ad225 */ /* 0x000fe200078e001e */
[----:B------:R-:W-:-:S03]  /*13e0*/  IADD3 R24, P4, PT, R40, 0x5, RZ ;  /* 0x0000000528187810 */ /* 0x000fc60007f9e0ff */
[----:B------:R-:W-:Y:S01]  /*13f0*/  @!P5 IMAD.IADD R31, R27, 0x1, R25 ;  /* 0x000000011b1fd824 */ /* 0x000fe200078e0219 */
[----:B------:R-:W-:Y:S01]  /*1400*/  ISETP.GE.U32.AND P3, PT, R24, R17, PT ;  /* 0x000000111800720c */ /* 0x000fe20003f66070 */
[----:B----4-:R-:W-:Y:S02]  /*1410*/  @!P2 IMAD R25, R43, R44, RZ ;  /* 0x0000002c2b19a224 */ /* 0x010fe400078e02ff */
[----:B------:R-:W-:Y:S02]  /*1420*/  @!P5 IMAD.MOV.U32 R30, RZ, RZ, R26 ;  /* 0x000000ffff1ed224 */ /* 0x000fe400078e001a */
[-C--:B------:R-:W-:Y:S02]  /*1430*/  @!P2 IMAD R26, R45, R42.reuse, R25 ;  /* 0x0000002a2d1aa224 */ /* 0x080fe400078e0219 */
[----:B------:R-:W-:Y:S01]  /*1440*/  IMAD.X R25, RZ, RZ, R39, P4 ;  /* 0x000000ffff197224 */ /* 0x000fe200020e0627 */
[----:B------:R-:W-:Y:S01]  /*1450*/  IADD3 R28, P5, PT, R40, 0x6, RZ ;  /* 0x00000006281c7810 */ /* 0x000fe20007fbe0ff */
[----:B------:R-:W-:-:S03]  /*1460*/  @!P2 IMAD.WIDE.U32 R44, R44, R42, R30 ;  /* 0x0000002a2c2ca225 */ /* 0x000fc600078e001e */
[C---:B------:R-:W-:Y:S02]  /*1470*/  ISETP.GE.OR.EX P3, PT, R25.reuse, R32, P1, P3 ;  /* 0x000000201900720c */ /* 0x040fe40000f66730 */
[----:B------:R-:W-:-:S04]  /*1480*/  LOP3.LUT R24, R25, R19, RZ, 0xfc, !PT ;  /* 0x0000001319187212 */ /* 0x000fc800078efcff */
[----:B------:R-:W-:-:S13]  /*1490*/  ISETP.LT.OR P3, PT, R24, RZ, P3 ;  /* 0x000000ff1800720c */ /* 0x000fda0001f61670 */
[----:B------:R-:W2:Y:S01]  /*14a0*/  @!P3 LDG.E.64 R24, desc[UR6][R22.64+0x8] ;  /* 0x000008061618b981 */ /* 0x000ea2000c1e1b00 */
[----:B------:R-:W-:Y:S01]  /*14b0*/  IMAD.X R27, RZ, RZ, R39, P5 ;  /* 0x000000ffff1b7224 */ /* 0x000fe200028e0627 */
[----:B------:R-:W-:-:S04]  /*14c0*/  ISETP.GE.U32.AND P4, PT, R28, R17, PT ;  /* 0x000000111c00720c */ /* 0x000fc80003f86070 */
[C---:B------:R-:W-:Y:S02]  /*14d0*/  ISETP.GE.OR.EX P4, PT, R27.reuse, R32, P1, P4 ;  /* 0x000000201b00720c */ /* 0x040fe40000f86740 */
[----:B------:R-:W-:-:S04]  /*14e0*/  LOP3.LUT R27, R27, R19, RZ, 0xfc, !PT ;  /* 0x000000131b1b7212 */ /* 0x000fc800078efcff */
[----:B------:R-:W-:-:S13]  /*14f0*/  ISETP.LT.OR P4, PT, R27, RZ, P4 ;  /* 0x000000ff1b00720c */ /* 0x000fda0002781670 */
[----:B------:R-:W3:Y:S01]  /*1500*/  @!P4 LDG.E.64 R28, desc[UR6][R22.64+0x10] ;  /* 0x00001006161cc981 */ /* 0x000ee2000c1e1b00 */
[----:B------:R-:W-:-:S04]  /*1510*/  IADD3 R42, P6, PT, R40, 0x7, RZ ;  /* 0x00000007282a7810 */ /* 0x000fc80007fde0ff */
[----:B------:R-:W-:Y:S01]  /*1520*/  ISETP.GE.U32.AND P5, PT, R42, R17, PT ;  /* 0x000000112a00720c */ /* 0x000fe20003fa6070 */
[----:B------:R-:W-:-:S05]  /*1530*/  IMAD.X R27, RZ, RZ, R39, P6 ;  /* 0x000000ffff1b7224 */ /* 0x000fca00030e0627 */
[C---:B------:R-:W-:Y:S02]  /*1540*/  ISETP.GE.OR.EX P5, PT, R27.reuse, R32, P1, P5 ;  /* 0x000000201b00720c */ /* 0x040fe40000fa6750 */
[----:B------:R-:W-:-:S04]  /*1550*/  LOP3.LUT R27, R27, R19, RZ, 0xfc, !PT ;  /* 0x000000131b1b7212 */ /* 0x000fc800078efcff */
[----:B------:R-:W-:-:S13]  /*1560*/  ISETP.LT.OR P5, PT, R27, RZ, P5 ;  /* 0x000000ff1b00720c */ /* 0x000fda0002fa1670 */
[----:B------:R0:W4:Y:S01]  /*1570*/  @!P5 LDG.E.64 R42, desc[UR6][R22.64+0x18] ;  /* 0x00001806162ad981 */ /* 0x000122000c1e1b00 */
[----:B------:R-:W-:Y:S02]  /*1580*/  @!P2 IMAD.IADD R31, R45, 0x1, R26 ;  /* 0x000000012d1fa824 */ /* 0x000fe400078e021a */
[----:B------:R-:W-:Y:S01]  /*1590*/  @!P2 IMAD.MOV.U32 R30, RZ, RZ, R44 ;  /* 0x000000ffff1ea224 */ /* 0x000fe200078e002c */
[----:B------:R-:W2:Y:S01]  /*15a0*/  @!P3 LDS.64 R26, [R41+0x8] ;  /* 0x00000800291ab984 */ /* 0x000ea20000000a00 */
[----:B------:R-:W-:-:S04]  /*15b0*/  IADD3 R38, P2, PT, R38, -0x8, RZ ;  /* 0xfffffff826267810 */ /* 0x000fc80007f5e0ff */
[----:B------:R-:W-:Y:S02]  /*15c0*/  IADD3.X R16, PT, PT, R16, -0x1, RZ, P2, !PT ;  /* 0xffffffff10107810 */ /* 0x000fe400017fe4ff */
[----:B------:R-:W-:-:S04]  /*15d0*/  ISETP.NE.U32.AND P2, PT, R38, RZ, PT ;  /* 0x000000ff2600720c */ /* 0x000fc80003f45070 */
[----:B------:R-:W-:Y:S01]  /*15e0*/  ISETP.NE.AND.EX P2, PT, R16, RZ, PT, P2 ;  /* 0x000000ff1000720c */ /* 0x000fe20003f45320 */
[----:B--2---:R-:W-:-:S04]  /*15f0*/  @!P3 IMAD R25, R25, R26, RZ ;  /* 0x0000001a1919b224 */ /* 0x004fc800078e02ff */
[-C--:B------:R-:W-:Y:S02]  /*1600*/  @!P3 IMAD R25, R27, R24.reuse, R25 ;  /* 0x000000181b19b224 */ /* 0x080fe400078e0219 */
[----:B------:R-:W-:-:S04]  /*1610*/  @!P3 IMAD.WIDE.U32 R26, R26, R24, R30 ;  /* 0x000000181a1ab225 */ /* 0x000fc800078e001e */
[----:B------:R-:W-:Y:S02]  /*1620*/  @!P3 IMAD.IADD R31, R27, 0x1, R25 ;  /* 0x000000011b1fb824 */ /* 0x000fe400078e0219 */
[----:B------:R-:W3:Y:S01]  /*1630*/  @!P4 LDS.64 R24, [R41+0x10] ;  /* 0x000010002918c984 */ /* 0x000ee20000000a00 */
[----:B------:R-:W-:Y:S01]  /*1640*/  @!P3 IMAD.MOV.U32 R30, RZ, RZ, R26 ;  /* 0x000000ffff1eb224 */ /* 0x000fe200078e001a */
[----:B------:R-:W-:-:S05]  /*1650*/  IADD3 R40, P3, PT, R40, 0x8, RZ ;  /* 0x0000000828287810 */ /* 0x000fca0007f7e0ff */
[----:B------:R-:W-:Y:S02]  /*1660*/  IMAD.X R39, RZ, RZ, R39, P3 ;  /* 0x000000ffff277224 */ /* 0x000fe400018e0627 */
[----:B---3--:R-:W-:-:S04]  /*1670*/  @!P4 IMAD R27, R29, R24, RZ ;  /* 0x000000181d1bc224 */ /* 0x008fc800078e02ff */
[-C--:B------:R-:W-:Y:S02]  /*1680*/  @!P4 IMAD R25, R25, R28.reuse, R27 ;  /* 0x0000001c1919c224 */ /* 0x080fe400078e021b */
[----:B------:R1:W4:Y:S01]  /*1690*/  @!P5 LDS.64 R26, [R41+0x18] ;  /* 0x00001800291ad984 */ /* 0x0003220000000a00 */
[----:B------:R-:W-:-:S04]  /*16a0*/  @!P4 IMAD.WIDE.U32 R28, R24, R28, R30 ;  /* 0x0000001c181cc225 */ /* 0x000fc800078e001e */
[----:B------:R-:W-:Y:S02]  /*16b0*/  @!P4 IMAD.IADD R31, R29, 0x1, R25 ;  /* 0x000000011d1fc824 */ /* 0x000fe400078e0219 */
[----:B------:R-:W-:Y:S01]  /*16c0*/  @!P4 IMAD.MOV.U32 R30, RZ, RZ, R28 ;  /* 0x000000ffff1ec224 */ /* 0x000fe200078e001c */
[----:B0-----:R-:W-:Y:S01]  /*16d0*/  IADD3 R22, P4, PT, R22, 0x40, RZ ;  /* 0x0000004016167810 */ /* 0x001fe20007f9e0ff */
[----:B-1----:R-:W-:-:S04]  /*16e0*/  VIADD R41, R41, 0x40 ;  /* 0x0000004029297836 */ /* 0x002fc80000000000 */
[----:B------:R-:W-:Y:S02]  /*16f0*/  IMAD.X R23, RZ, RZ, R23, P4 ;  /* 0x000000ffff177224 */ /* 0x000fe400020e0617 */
[----:B----4-:R-:W-:-:S04]  /*1700*/  @!P5 IMAD R25, R43, R26, RZ ;  /* 0x0000001a2b19d224 */ /* 0x010fc800078e02ff */
[-C--:B------:R-:W-:Y:S02]  /*1710*/  @!P5 IMAD R25, R27, R42.reuse, R25 ;  /* 0x0000002a1b19d224 */ /* 0x080fe400078e0219 */
[----:B------:R-:W-:-:S04]  /*1720*/  @!P5 IMAD.WIDE.U32 R26, R26, R42, R30 ;  /* 0x0000002a1a1ad225 */ /* 0x000fc800078e001e */
[----:B------:R-:W-:Y:S02]  /*1730*/  @!P5 IMAD.IADD R31, R27, 0x1, R25 ;  /* 0x000000011b1fd824 */ /* 0x000fe400078e0219 */
[----:B------:R-:W-:Y:S01]  /*1740*/  @!P5 IMAD.MOV.U32 R30, RZ, RZ, R26 ;  /* 0x000000ffff1ed224 */ /* 0x000fe200078e001a */
[----:B------:R-:W-:Y:S06]  /*1750*/  @P2 BRA `(.L_x_8) ;  /* 0xfffffff800402947 */ /* 0x000fec000383ffff */
[----:B------:R-:W-:Y:S05]  /*1760*/  BSYNC.RECONVERGENT B2 ;  /* 0x0000000000027941 */ /* 0x000fea0003800200 */
.L_x_7:
[----:B------:R-:W-:Y:S01]  /*1770*/  IMAD.MOV.U32 R41, RZ, RZ, R39 ;  /* 0x000000ffff297224 */ /* 0x000fe200078e0027 */
[----:B------:R-:W-:-:S07]  /*1780*/  LOP3.LUT R43, R13, 0xfffffff8, RZ, 0xc0, !PT ;  /* 0xfffffff80d2b7812 */ /* 0x000fce00078ec0ff */
.L_x_6:
[----:B------:R-:W-:Y:S05]  /*1790*/  BSYNC.RECONVERGENT B1 ;  /* 0x0000000000017941 */ /* 0x000fea0003800200 */
.L_x_5:
[----:B------:R-:W-:Y:S01]  /*17a0*/  LOP3.LUT R16, R13, 0x7, RZ, 0xc0, !PT ;  /* 0x000000070d107812 */ /* 0x000fe200078ec0ff */
[----:B------:R-:W-:Y:S03]  /*17b0*/  BSSY.RECONVERGENT B1, `(.L_x_9) ;  /* 0x0000097000017945 */ /* 0x000fe60003800200 */
[----:B------:R-:W-:-:S04]  /*17c0*/  ISETP.NE.U32.AND P1, PT, R16, RZ, PT ;  /* 0x000000ff1000720c */ /* 0x000fc80003f25070 */
[----:B------:R-:W-:-:S13]  /*17d0*/  ISETP.NE.AND.EX P1, PT, RZ, RZ, PT, P1 ;  /* 0x000000ffff00720c */ /* 0x000fda0003f25310 */
[----:B------:R-:W-:Y:S05]  /*17e0*/  @!P1 BRA `(.L_x_10) ;  /* 0x00000008004c9947 */ /* 0x000fea0003800000 */
[----:B------:R-:W-:Y:S04]  /*17f0*/  BSSY.RECONVERGENT B2, `(.L_x_11) ;  /* 0x0000045000027945 */ /* 0x000fe80003800200 */
[----:B------:R-:W-:Y:S05]  /*1800*/  @!P0 BRA `(.L_x_12) ;  /* 0x00000004000c8947 */ /* 0x000fea0003800000 */
[----:B------:R-:W0:Y:S01]  /*1810*/  LDCU UR4, c[0x0][0x398] ;  /* 0x00007300ff0477ac */ /* 0x000e220008000800 */
[----:B------:R-:W-:Y:S01]  /*1820*/  IMAD.IADD R16, R4, 0x1, R37 ;  /* 0x0000000104107824 */ /* 0x000fe200078e0225 */
[----:B------:R-:W-:Y:S01]  /*1830*/  ISETP.GE.U32.AND P3, PT, R40, R17, PT ;  /* 0x000000112800720c */ /* 0x000fe20003f66070 */
[----:B------:R-:W1:Y:S01]  /*1840*/  LDCU.64 UR10, c[0x0][0x380] ;  /* 0x00007000ff0a77ac */ /* 0x000e620008000a00 */
[----:B------:R-:W-:Y:S02]  /*1850*/  LOP3.LUT R22, R41, R19, RZ, 0xfc, !PT ;  /* 0x0000001329167212 */ /* 0x000fe400078efcff */
[----:B0-----:R-:W-:Y:S02]  /*1860*/  ISETP.GE.U32.AND P1, PT, R16, UR4, PT ;  /* 0x0000000410007c0c */ /* 0x001fe4000bf26070 */
[----:B------:R-:W-:Y:S02]  /*1870*/  IADD3 R16, P2, PT, R40, R20, RZ ;  /* 0x0000001428107210 */ /* 0x000fe40007f5e0ff */
[----:B------:R-:W-:-:S03]  /*1880*/  ISETP.GE.AND.EX P1, PT, R19, UR9, PT, P1 ;  /* 0x0000000913007c0c */ /* 0x000fc6000bf26310 */
[C---:B------:R-:W-:Y:S01]  /*1890*/  IMAD.X R23, R41.reuse, 0x1, R0, P2 ;  /* 0x0000000129177824 */ /* 0x040fe200010e0600 */
[----:B------:R-:W-:-:S04]  /*18a0*/  ISETP.GE.OR.EX P3, PT, R41, R32, P1, P3 ;  /* 0x000000202900720c */ /* 0x000fc80000f66730 */
[----:B------:R-:W-:Y:S02]  /*18b0*/  ISETP.LT.OR P3, PT, R22, RZ, P3 ;  /* 0x000000ff1600720c */ /* 0x000fe40001f61670 */
[----:B-1----:R-:W-:-:S04]  /*18c0*/  LEA R22, P2, R16, UR10, 0x3 ;  /* 0x0000000a10167c11 */ /* 0x002fc8000f8418ff */
[----:B------:R-:W-:-:S07]  /*18d0*/  LEA.HI.X R23, R16, UR11, R23, 0x3, P2 ;  /* 0x0000000b10177c11 */ /* 0x000fce00090f1c17 */
[----:B------:R-:W2:Y:S01]  /*18e0*/  @!P3 LDG.E.64 R26, desc[UR6][R22.64] ;  /* 0x00000006161ab981 */ /* 0x000ea2000c1e1b00 */
[----:B------:R-:W-:-:S05]  /*18f0*/  IADD3 R16, P2, PT, R40, 0x1, RZ ;  /* 0x0000000128107810 */ /* 0x000fca0007f5e0ff */
[----:B------:R-:W-:Y:S01]  /*1900*/  IMAD.X R25, RZ, RZ, R41, P2 ;  /* 0x000000ffff197224 */ /* 0x000fe200010e0629 */
[----:B------:R-:W-:-:S04]  /*1910*/  ISETP.GE.U32.AND P2, PT, R16, R17, PT ;  /* 0x000000111000720c */ /* 0x000fc80003f46070 */
[C---:B------:R-:W-:Y:S02]  /*1920*/  LOP3.LUT R16, R25.reuse, R19, RZ, 0xfc, !PT ;  /* 0x0000001319107212 */ /* 0x040fe400078efcff */
[----:B------:R-:W-:-:S04]  /*1930*/  ISETP.GE.OR.EX P2, PT, R25, R32, P1, P2 ;  /* 0x000000201900720c */ /* 0x000fc80000f46720 */
[----:B------:R-:W-:-:S13]  /*1940*/  ISETP.LT.OR P2, PT, R16, RZ, P2 ;  /* 0x000000ff1000720c */ /* 0x000fda0001741670 */
[----:B------:R-:W3:Y:S01]  /*1950*/  @!P2 LDG.E.64 R24, desc[UR6][R22.64+0x8] ;  /* 0x000008061618a981 */ /* 0x000ee2000c1e1b00 */
[----:B------:R-:W0:Y:S01]  /*1960*/  S2UR UR5, SR_CgaCtaId ;  /* 0x00000000000579c3 */ /* 0x000e220000008800 */
[----:B------:R-:W-:Y:S01]  /*1970*/  UMOV UR4, 0x400 ;  /* 0x0000040000047882 */ /* 0x000fe20000000000 */
[----:B------:R-:W-:Y:S01]  /*1980*/  IMAD.IADD R16, R43, 0x1, R2 ;  /* 0x000000012b107824 */ /* 0x000fe200078e0202 */
[----:B0-----:R-:W-:-:S06]  /*1990*/  ULEA UR4, UR5, UR4, 0x18 ;  /* 0x0000000405047291 */ /* 0x001fcc000f8ec0ff */
[----:B------:R-:W-:-:S05]  /*19a0*/  LEA R16, R16, UR4, 0x3 ;  /* 0x0000000410107c11 */ /* 0x000fca000f8e18ff */
[----:B------:R-:W2:Y:S02]  /*19b0*/  @!P3 LDS.64 R28, [R16] ;  /* 0x00000000101cb984 */ /* 0x000ea40000000a00 */
[----:B--2---:R-:W-:Y:S02]  /*19c0*/  @!P3 IMAD R27, R27, R28, RZ ;  /* 0x0000001c1b1bb224 */ /* 0x004fe400078e02ff */
[----:B------:R-:W-:Y:S01]  /*19d0*/  @!P3 IMAD.WIDE.U32 R38, R28, R26, R30 ;  /* 0x0000001a1c26b225 */ /* 0x000fe200078e001e */
[----:B------:R-:W-:-:S03]  /*19e0*/  IADD3 R28, P5, PT, R40, 0x2, RZ ;  /* 0x00000002281c7810 */ /* 0x000fc60007fbe0ff */
[----:B------:R-:W-:Y:S01]  /*19f0*/  @!P3 IMAD R29, R29, R26, R27 ;  /* 0x0000001a1d1db224 */ /* 0x000fe200078e021b */
[----:B------:R-:W-:Y:S01]  /*1a00*/  ISETP.GE.U32.AND P4, PT, R28, R17, PT ;  /* 0x000000111c00720c */ /* 0x000fe20003f86070 */
[----:B------:R-:W3:Y:S01]  /*1a10*/  @!P2 LDS.64 R26, [R16+0x8] ;  /* 0x00000800101aa984 */ /* 0x000ee20000000a00 */
[----:B------:R-:W-:Y:S02]  /*1a20*/  IMAD.X R45, RZ, RZ, R41, P5 ;  /* 0x000000ffff2d7224 */ /* 0x000fe400028e0629 */
[----:B------:R-:W-:Y:S02]  /*1a30*/  @!P3 IMAD.IADD R31, R39, 0x1, R29 ;  /* 0x00000001271fb824 */ /* 0x000fe400078e021d */
[----:B------:R-:W-:Y:S01]  /*1a40*/  @!P3 IMAD.MOV.U32 R30, RZ, RZ, R38 ;  /* 0x000000ffff1eb224 */ /* 0x000fe200078e0026 */
[C---:B------:R-:W-:Y:S02]  /*1a50*/  ISETP.GE.OR.EX P4, PT, R45.reuse, R32, P1, P4 ;  /* 0x000000202d00720c */ /* 0x040fe40000f86740 */
[----:B------:R-:W-:-:S04]  /*1a60*/  LOP3.LUT R28, R45, R19, RZ, 0xfc, !PT ;  /* 0x000000132d1c7212 */ /* 0x000fc800078efcff */
[----:B------:R-:W-:Y:S02]  /*1a70*/  ISETP.LT.OR P4, PT, R28, RZ, P4 ;  /* 0x000000ff1c00720c */ /* 0x000fe40002781670 */
[----:B------:R-:W-:-:S04]  /*1a80*/  IADD3 R28, P6, PT, R40, 0x3, RZ ;  /* 0x00000003281c7810 */ /* 0x000fc80007fde0ff */
[----:B------:R-:W-:Y:S01]  /*1a90*/  ISETP.GE.U32.AND P5, PT, R28, R17, PT ;  /* 0x000000111c00720c */ /* 0x000fe20003fa6070 */
[----:B------:R-:W-:-:S05]  /*1aa0*/  IMAD.X R45, RZ, RZ, R41, P6 ;  /* 0x000000ffff2d7224 */ /* 0x000fca00030e0629 */
[C---:B------:R-:W-:Y:S02]  /*1ab0*/  ISETP.GE.OR.EX P1, PT, R45.reuse, R32, P1, P5 ;  /* 0x000000202d00720c */ /* 0x040fe40000f26750 */
[----:B------:R-:W-:Y:S02]  /*1ac0*/  LOP3.LUT R28, R45, R19, RZ, 0xfc, !PT ;  /* 0x000000132d1c7212 */ /* 0x000fe400078efcff */
[----:B------:R-:W0:Y:S02]  /*1ad0*/  @!P4 LDS.64 R44, [R16+0x10] ;  /* 0x00001000102cc984 */ /* 0x000e240000000a00 */
[----:B------:R-:W-:Y:S01]  /*1ae0*/  ISETP.LT.OR P1, PT, R28, RZ, P1 ;  /* 0x000000ff1c00720c */ /* 0x000fe20000f21670 */
[----:B---3--:R-:W-:-:S12]  /*1af0*/  @!P2 IMAD R29, R25, R26, RZ ;  /* 0x0000001a191da224 */ /* 0x008fd800078e02ff */
[----:B------:R-:W2:Y:S01]  /*1b00*/  @!P1 LDG.E.64 R38, desc[UR6][R22.64+0x18] ;  /* 0x0000180616269981 */ /* 0x000ea2000c1e1b00 */
[-C--:B------:R-:W-:Y:S02]  /*1b10*/  @!P2 IMAD R29, R27, R24.reuse, R29 ;  /* 0x000000181b1da224 */ /* 0x080fe400078e021d */
[----:B------:R-:W-:Y:S02]  /*1b20*/  @!P2 IMAD.WIDE.U32 R24, R26, R24, R30 ;  /* 0x000000181a18a225 */ /* 0x000fe400078e001e */
[----:B------:R1:W0:Y:S04]  /*1b30*/  @!P4 LDG.E.64 R26, desc[UR6][R22.64+0x10] ;  /* 0x00001006161ac981 */ /* 0x000228000c1e1b00 */
[----:B-1----:R-:W2:Y:S01]  /*1b40*/  @!P1 LDS.64 R22, [R16+0x18] ;  /* 0x0000180010169984 */ /* 0x002ea20000000a00 */
[----:B------:R-:W-:-:S02]  /*1b50*/  @!P2 IMAD.IADD R31, R25, 0x1, R29 ;  /* 0x00000001191fa824 */ /* 0x000fc400078e021d */
[----:B------:R-:W-:Y:S01]  /*1b60*/  @!P2 IMAD.MOV.U32 R30, RZ, RZ, R24 ;  /* 0x000000ffff1ea224 */ /* 0x000fe200078e0018 */
[----:B------:R-:W-:Y:S01]  /*1b70*/  IADD3 R40, P2, PT, R40, 0x4, RZ ;  /* 0x0000000428287810 */ /* 0x000fe20007f5e0ff */
[----:B------:R-:W-:-:S04]  /*1b80*/  VIADD R43, R43, 0x4 ;  /* 0x000000042b2b7836 */ /* 0x000fc80000000000 */
[----:B------:R-:W-:Y:S02]  /*1b90*/  IMAD.X R41, RZ, RZ, R41, P2 ;  /* 0x000000ffff297224 */ /* 0x000fe400010e0629 */
[----:B0-----:R-:W-:-:S04]  /*1ba0*/  @!P4 IMAD R25, R27, R44, RZ ;  /* 0x0000002c1b19c224 */ /* 0x001fc800078e02ff */
[-C--:B------:R-:W-:Y:S02]  /*1bb0*/  @!P4 IMAD R25, R45, R26.reuse, R25 ;  /* 0x0000001a2d19c224 */ /* 0x080fe400078e0219 */
[----:B------:R-:W-:-:S04]  /*1bc0*/  @!P4 IMAD.WIDE.U32 R26, R44, R26, R30 ;  /* 0x0000001a2c1ac225 */ /* 0x000fc800078e001e */
[----:B--2---:R-:W-:Y:S02]  /*1bd0*/  @!P1 IMAD R29, R39, R22, RZ ;  /* 0x00000016271d9224 */ /* 0x004fe400078e02ff */
[----:B------:R-:W-:Y:S02]  /*1be0*/  @!P4 IMAD.IADD R31, R27, 0x1, R25 ;  /* 0x000000011b1fc824 */ /* 0x000fe400078e0219 */
[----:B------:R-:W-:Y:S02]  /*1bf0*/  @!P4 IMAD.MOV.U32 R30, RZ, RZ, R26 ;  /* 0x000000ffff1ec224 */ /* 0x000fe400078e001a */
[-C--:B------:R-:W-:Y:S02]  /*1c00*/  @!P1 IMAD R29, R23, R38.reuse, R29 ;  /* 0x00000026171d9224 */ /* 0x080fe400078e021d */
[----:B------:R-:W-:-:S04]  /*1c10*/  @!P1 IMAD.WIDE.U32 R22, R22, R38, R30 ;  /* 0x0000002616169225 */ /* 0x000fc800078e001e */
[----:B------:R-:W-:Y:S02]  /*1c20*/  @!P1 IMAD.IADD R31, R23, 0x1, R29 ;  /* 0x00000001171f9824 */ /* 0x000fe400078e021d */
[----:B------:R-:W-:-:S07]  /*1c30*/  @!P1 IMAD.MOV.U32 R30, RZ, RZ, R22 ;  /* 0x000000ffff1e9224 */ /* 0x000fce00078e0016 */
.L_x_12:
[----:B------:R-:W-:Y:S05]  /*1c40*/  BSYNC.RECONVERGENT B2 ;  /* 0x0000000000027941 */ /* 0x000fea0003800200 */
.L_x_11:
[----:B------:R-:W-:-:S04]  /*1c50*/  LOP3.LUT R16, R13, 0x3, RZ, 0xc0, !PT ;  /* 0x000000030d107812 */ /* 0x000fc800078ec0ff */
[----:B------:R-:W-:-:S04]  /*1c60*/  ISETP.NE.U32.AND P1, PT, R16, RZ, PT ;  /* 0x000000ff1000720c */ /* 0x000fc80003f25070 */
[----:B------:R-:W-:-:S13]  /*1c70*/  ISETP.NE.AND.EX P1, PT, RZ, RZ, PT, P1 ;  /* 0x000000ffff00720c */ /* 0x000fda0003f25310 */
[----:B------:R-:W-:Y:S05]  /*1c80*/  @!P1 BRA `(.L_x_10) ;  /* 0x0000000400249947 */ /* 0x000fea0003800000 */
[----:B------:R-:W-:Y:S01]  /*1c90*/  ISETP.NE.U32.AND P1, PT, R16, 0x1, PT ;  /* 0x000000011000780c */ /* 0x000fe20003f25070 */
[----:B------:R-:W-:Y:S01]  /*1ca0*/  BSSY.RECONVERGENT B2, `(.L_x_13) ;  /* 0x000002d000027945 */ /* 0x000fe20003800200 */
[----:B------:R-:W-:Y:S02]  /*1cb0*/  LOP3.LUT P4, RZ, R13, 0x1, RZ, 0xc0, !PT ;  /* 0x000000010dff7812 */ /* 0x000fe4000788c0ff */
[----:B------:R-:W-:-:S13]  /*1cc0*/  ISETP.NE.AND.EX P1, PT, RZ, RZ, PT, P1 ;  /* 0x000000ffff00720c */ /* 0x000fda0003f25310 */
[----:B------:R-:W-:Y:S05]  /*1cd0*/  @!P1 BRA `(.L_x_14) ;  /* 0x0000000000a49947 */ /* 0x000fea0003800000 */
[----:B------:R-:W0:Y:S01]  /*1ce0*/  LDCU UR4, c[0x0][0x398] ;  /* 0x00007300ff0477ac */ /* 0x000e220008000800 */
[----:B------:R-:W-:Y:S01]  /*1cf0*/  IMAD.IADD R16, R4, 0x1, R37 ;  /* 0x0000000104107824 */ /* 0x000fe200078e0225 */
[C---:B------:R-:W-:Y:S01]  /*1d00*/  ISETP.GE.U32.AND P1, PT, R40.reuse, R17, PT ;  /* 0x000000112800720c */ /* 0x040fe20003f26070 */
[----:B------:R-:W1:Y:S01]  /*1d10*/  LDCU.64 UR10, c[0x0][0x380] ;  /* 0x00007000ff0a77ac */ /* 0x000e620008000a00 */
[----:B------:R-:W-:Y:S02]  /*1d20*/  IADD3 R22, P6, PT, R40, 0x1, RZ ;  /* 0x0000000128167810 */ /* 0x000fe40007fde0ff */
[----:B------:R-:W-:Y:S02]  /*1d30*/  LOP3.LUT R23, R41, R19, RZ, 0xfc, !PT ;  /* 0x0000001329177212 */ /* 0x000fe400078efcff */
[----:B------:R-:W-:Y:S01]  /*1d40*/  ISETP.GE.U32.AND P3, PT, R22, R17, PT ;  /* 0x000000111600720c */ /* 0x000fe20003f66070 */
[----:B------:R-:W-:Y:S01]  /*1d50*/  IMAD.X R25, RZ, RZ, R41, P6 ;  /* 0x000000ffff197224 */ /* 0x000fe200030e0629 */
[----:B0-----:R-:W-:-:S02]  /*1d60*/  ISETP.GE.U32.AND P2, PT, R16, UR4, PT ;  /* 0x0000000410007c0c */ /* 0x001fc4000bf46070 */
[----:B------:R-:W-:Y:S02]  /*1d70*/  IADD3 R16, P5, PT, R40, R20, RZ ;  /* 0x0000001428107210 */ /* 0x000fe40007fbe0ff */
[----:B------:R-:W-:-:S04]  /*1d80*/  ISETP.GE.AND.EX P2, PT, R19, UR9, PT, P2 ;  /* 0x0000000913007c0c */ /* 0x000fc8000bf46320 */
[-C--:B------:R-:W-:Y:S02]  /*1d90*/  ISETP.GE.OR.EX P1, PT, R41, R32.reuse, P2, P1 ;  /* 0x000000202900720c */ /* 0x080fe40001726710 */
[----:B------:R-:W-:Y:S02]  /*1da0*/  ISETP.GE.OR.EX P3, PT, R25, R32, P2, P3 ;  /* 0x000000201900720c */ /* 0x000fe40001766730 */
[----:B------:R-:W-:Y:S01]  /*1db0*/  ISETP.LT.OR P1, PT, R23, RZ, P1 ;  /* 0x000000ff1700720c */ /* 0x000fe20000f21670 */
[----:B------:R-:W-:Y:S01]  /*1dc0*/  IMAD.X R23, R41, 0x1, R0, P5 ;  /* 0x0000000129177824 */ /* 0x000fe200028e0600 */
[----:B------:R-:W-:Y:S02]  /*1dd0*/  LOP3.LUT R25, R25, R19, RZ, 0xfc, !PT ;  /* 0x0000001319197212 */ /* 0x000fe400078efcff */
[----:B-1----:R-:W-:Y:S02]  /*1de0*/  LEA R44, P5, R16, UR10, 0x3 ;  /* 0x0000000a102c7c11 */ /* 0x002fe4000f8a18ff */
[----:B------:R-:W-:-:S02]  /*1df0*/  ISETP.LT.OR P3, PT, R25, RZ, P3 ;  /* 0x000000ff1900720c */ /* 0x000fc40001f61670 */
[----:B------:R-:W-:-:S05]  /*1e00*/  LEA.HI.X R45, R16, UR11, R23, 0x3, P5 ;  /* 0x0000000b102d7c11 */ /* 0x000fca000a8f1c17 */
[----:B------:R-:W2:Y:S06]  /*1e10*/  @!P1 LDG.E.64 R26, desc[UR6][R44.64] ;  /* 0x000000062c1a9981 */ /* 0x000eac000c1e1b00 */
[----:B------:R-:W3:Y:S01]  /*1e20*/  @!P3 LDG.E.64 R22, desc[UR6][R44.64+0x8] ;  /* 0x000008062c16b981 */ /* 0x000ee2000c1e1b00 */
[----:B------:R-:W0:Y:S01]  /*1e30*/  S2UR UR5, SR_CgaCtaId ;  /* 0x00000000000579c3 */ /* 0x000e220000008800 */
[----:B------:R-:W-:Y:S01]  /*1e40*/  UMOV UR4, 0x400 ;  /* 0x0000040000047882 */ /* 0x000fe20000000000 */
[C---:B------:R-:W-:Y:S02]  /*1e50*/  IMAD.IADD R16, R43.reuse, 0x1, R2 ;  /* 0x000000012b107824 */ /* 0x040fe400078e0202 */
[----:B------:R-:W-:Y:S01]  /*1e60*/  VIADD R43, R43, 0x2 ;  /* 0x000000022b2b7836 */ /* 0x000fe20000000000 */
[----:B0-----:R-:W-:-:S06]  /*1e70*/  ULEA UR4, UR5, UR4, 0x18 ;  /* 0x0000000405047291 */ /* 0x001fcc000f8ec0ff */
[----:B------:R-:W-:-:S05]  /*1e80*/  LEA R16, R16, UR4, 0x3 ;  /* 0x0000000410107c11 */ /* 0x000fca000f8e18ff */
[----:B------:R-:W2:Y:S04]  /*1e90*/  @!P1 LDS.64 R28, [R16] ;  /* 0x00000000101c9984 */ /* 0x000ea80000000a00 */
[----:B------:R-:W3:Y:S01]  /*1ea0*/  @!P3 LDS.64 R24, [R16+0x8] ;  /* 0x000008001018b984 */ /* 0x000ee20000000a00 */
[----:B--2---:R-:W-:Y:S02]  /*1eb0*/  @!P1 IMAD R27, R27, R28, RZ ;  /* 0x0000001c1b1b9224 */ /* 0x004fe400078e02ff */
[----:B------:R-:W-:-:S04]  /*1ec0*/  @!P1 IMAD.WIDE.U32 R38, R28, R26, R30 ;  /* 0x0000001a1c269225 */ /* 0x000fc800078e001e */
[----:B------:R-:W-:Y:S02]  /*1ed0*/  @!P1 IMAD R27, R29, R26, R27 ;  /* 0x0000001a1d1b9224 */ /* 0x000fe400078e021b */
[----:B---3--:R-:W-:Y:S02]  /*1ee0*/  @!P3 IMAD R23, R23, R24, RZ ;  /* 0x000000181717b224 */ /* 0x008fe400078e02ff */
[----:B------:R-:W-:Y:S02]  /*1ef0*/  @!P1 IMAD.MOV.U32 R30, RZ, RZ, R38 ;  /* 0x000000ffff1e9224 */ /* 0x000fe400078e0026 */
[----:B------:R-:W-:Y:S01]  /*1f00*/  @!P1 IMAD.IADD R31, R39, 0x1, R27 ;  /* 0x00000001271f9824 */ /* 0x000fe200078e021b */
[----:B------:R-:W-:Y:S01]  /*1f10*/  IADD3 R40, P1, PT, R40, 0x2, RZ ;  /* 0x0000000228287810 */ /* 0x000fe20007f3e0ff */
[-C--:B------:R-:W-:Y:S02]  /*1f20*/  @!P3 IMAD R25, R25, R22.reuse, R23 ;  /* 0x000000161919b224 */ /* 0x080fe400078e0217 */
[----:B------:R-:W-:-:S04]  /*1f30*/  @!P3 IMAD.WIDE.U32 R22, R24, R22, R30 ;  /* 0x000000161816b225 */ /* 0x000fc800078e001e */
[----:B------:R-:W-:Y:S02]  /*1f40*/  @!P3 IMAD.IADD R31, R23, 0x1, R25 ;  /* 0x00000001171fb824 */ /* 0x000fe400078e0219 */
[----:B------:R-:W-:Y:S02]  /*1f50*/  @!P3 IMAD.MOV.U32 R30, RZ, RZ, R22 ;  /* 0x000000ffff1eb224 */ /* 0x000fe400078e0016 */
[----:B------:R-:W-:-:S07]  /*1f60*/  IMAD.X R41, RZ, RZ, R41, P1 ;  /* 0x000000ffff297224 */ /* 0x000fce00008e0629 */
.L_x_14:
[----:B------:R-:W-:Y:S05]  /*1f70*/  BSYNC.RECONVERGENT B2 ;  /* 0x0000000000027941 */ /* 0x000fea0003800200 */
.L_x_13:
[----:B------:R-:W-:Y:S05]  /*1f80*/  @!P4 BRA `(.L_x_10) ;  /* 0x000000000064c947 */ /* 0x000fea0003800000 */
[----:B------:R-:W0:Y:S01]  /*1f90*/  LDCU UR4, c[0x0][0x398] ;  /* 0x00007300ff0477ac */ /* 0x000e220008000800 */
[----:B------:R-:W-:Y:S01]  /*1fa0*/  IMAD.IADD R16, R4, 0x1, R37 ;  /* 0x0000000104107824 */ /* 0x000fe200078e0225 */
[----:B------:R-:W-:Y:S02]  /*1fb0*/  ISETP.GE.U32.AND P1, PT, R40, R17, PT ;  /* 0x000000112800720c */ /* 0x000fe40003f26070 */
[----:B------:R-:W-:Y:S02]  /*1fc0*/  LOP3.LUT R18, R41, R19, RZ, 0xfc, !PT ;  /* 0x0000001329127212 */ /* 0x000fe400078efcff */
[----:B0-----:R-:W-:-:S04]  /*1fd0*/  ISETP.GE.U32.AND P2, PT, R16, UR4, PT ;  /* 0x0000000410007c0c */ /* 0x001fc8000bf46070 */
[----:B------:R-:W-:-:S04]  /*1fe0*/  ISETP.GE.AND.EX P2, PT, R19, UR9, PT, P2 ;  /* 0x0000000913007c0c */ /* 0x000fc8000bf46320 */
[----:B------:R-:W-:-:S04]  /*1ff0*/  ISETP.GE.OR.EX P1, PT, R41, R32, P2, P1 ;  /* 0x000000202900720c */ /* 0x000fc80001726710 */
[----:B------:R-:W-:-:S13]  /*2000*/  ISETP.LT.OR P1, PT, R18, RZ, P1 ;  /* 0x000000ff1200720c */ /* 0x000fda0000f21670 */
[----:B------:R-:W-:Y:S05]  /*2010*/  @P1 BRA `(.L_x_10) ;  /* 0x0000000000401947 */ /* 0x000fea0003800000 */
[----:B------:R-:W0:Y:S01]  /*2020*/  LDCU.64 UR4, c[0x0][0x380] ;  /* 0x00007000ff0477ac */ /* 0x000e220008000a00 */
[----:B------:R-:W-:-:S05]  /*2030*/  IADD3 R20, P1, PT, R40, R20, RZ ;  /* 0x0000001428147210 */ /* 0x000fca0007f3e0ff */
[----:B------:R-:W-:Y:S01]  /*2040*/  IMAD.X R19, R41, 0x1, R0, P1 ;  /* 0x0000000129137824 */ /* 0x000fe200008e0600 */
[----:B0-----:R-:W-:-:S04]  /*2050*/  LEA R18, P1, R20, UR4, 0x3 ;  /* 0x0000000414127c11 */ /* 0x001fc8000f8218ff */
[----:B------:R-:W-:-:S06]  /*2060*/  LEA.HI.X R19, R20, UR5, R19, 0x3, P1 ;  /* 0x0000000514137c11 */ /* 0x000fcc00088f1c13 */
[----:B------:R-:W2:Y:S01]  /*2070*/  LDG.E.64 R18, desc[UR6][R18.64] ;  /* 0x0000000612127981 */ /* 0x000ea2000c1e1b00 */
[----:B------:R-:W0:Y:S01]  /*2080*/  S2UR UR5, SR_CgaCtaId ;  /* 0x00000000000579c3 */ /* 0x000e220000008800 */
[----:B------:R-:W-:Y:S01]  /*2090*/  UMOV UR4, 0x400 ;  /* 0x0000040000047882 */ /* 0x000fe20000000000 */
[----:B------:R-:W-:Y:S01]  /*20a0*/  IMAD.IADD R2, R43, 0x1, R2 ;  /* 0x000000012b027824 */ /* 0x000fe200078e0202 */
[----:B0-----:R-:W-:-:S06]  /*20b0*/  ULEA UR4, UR5, UR4, 0x18 ;  /* 0x0000000405047291 */ /* 0x001fcc000f8ec0ff */
[----:B------:R-:W-:-:S05]  /*20c0*/  LEA R2, R2, UR4, 0x3 ;  /* 0x0000000402027c11 */ /* 0x000fca000f8e18ff */
[----:B------:R-:W2:Y:S02]  /*20d0*/  LDS.64 R20, [R2] ;  /* 0x0000000002147984 */ /* 0x000ea40000000a00 */
[----:B--2---:R-:W-:Y:S02]  /*20e0*/  IMAD R23, R19, R20, RZ ;  /* 0x0000001413177224 */ /* 0x004fe400078e02ff */
[----:B------:R-:W-:-:S04]  /*20f0*/  IMAD.WIDE.U32 R30, R20, R18, R30 ;  /* 0x00000012141e7225 */ /* 0x000fc800078e001e */
[----:B------:R-:W-:-:S04]  /*2100*/  IMAD R23, R21, R18, R23 ;  /* 0x0000001215177224 */ /* 0x000fc800078e0217 */
[----:B------:R-:W-:-:S07]  /*2110*/  IMAD.IADD R31, R31, 0x1, R23 ;  /* 0x000000011f1f7824 */ /* 0x000fce00078e0217 */
.L_x_10:
[----:B------:R-:W-:Y:S05]  /*2120*/  BSYNC.RECONVERGENT B1 ;  /* 0x0000000000017941 */ /* 0x000fea0003800200 */
.L_x_9:
[----:B------:R-:W-:-:S04]  /*2130*/  IADD3 R4, P1, PT, R4, 0x1, RZ ;  /* 0x0000000104047810 */ /* 0x000fc80007f3e0ff */
[----:B------:R-:W-:Y:S01]  /*2140*/  IADD3 R19, P2, PT, R4, R37, RZ ;  /* 0x0000002504137210 */ /* 0x000fe20007f5e0ff */
[----:B------:R-:W-:-:S03]  /*2150*/  IMAD.X R3, RZ, RZ, R3, P1 ;  /* 0x000000ffff037224 */ /* 0x000fc600008e0603 */
[----:B------:R-:W-:Y:S01]  /*2160*/  ISETP.GE.U32.AND P1, PT, R19, R12, PT ;  /* 0x0000000c1300720c */ /* 0x000fe20003f26070 */
[----:B------:R-:W-:-:S05]  /*2170*/  IMAD.X R0, R3, 0x1, R34, P2 ;  /* 0x0000000103007824 */ /* 0x000fca00010e0622 */
[----:B------:R-:W-:-:S13]  /*2180*/  ISETP.GE.AND.EX P1, PT, R0, R11, PT, P1 ;  /* 0x0000000b0000720c */ /* 0x000fda0003f26310 */
[----:B------:R-:W-:Y:S05]  /*2190*/  @!P1 BRA `(.L_x_15) ;  /* 0xffffffe400509947 */ /* 0x000fea000383ffff */
[----:B------:R-:W-:Y:S05]  /*21a0*/  BSYNC.RECONVERGENT B0 ;  /* 0x0000000000007941 */ /* 0x000fea0003800200 */
.L_x_4:
[----:B------:R-:W0:Y:S01]  /*21b0*/  LDCU UR5, c[0x0][0x3a0] ;  /* 0x00007400ff0577ac */ /* 0x000e220008000800 */
[----:B------:R-:W-:-:S05]  /*21c0*/  IADD3 R9, P1, PT, R9, 0x1, RZ ;  /* 0x0000000109097810 */ /* 0x000fca0007f3e0ff */
[----:B------:R-:W-:Y:S01]  /*21d0*/  IMAD.X R7, RZ, RZ, R7, P1 ;  /* 0x000000ffff077224 */ /* 0x000fe200008e0607 */
[----:B0-----:R-:W-:Y:S02]  /*21e0*/  USHF.R.S32.HI UR4, URZ, 0x1f, UR5 ;  /* 0x0000001fff047899 */ /* 0x001fe40008011405 */
[----:B------:R-:W-:-:S04]  /*21f0*/  ISETP.NE.U32.AND P1, PT, R9, UR5, PT ;  /* 0x0000000509007c0c */ /* 0x000fc8000bf25070 */
[----:B------:R-:W-:-:S13]  /*2200*/  ISETP.NE.AND.EX P1, PT, R7, UR4, PT, P1 ;  /* 0x0000000407007c0c */ /* 0x000fda000bf25310 */
[----:B------:R-:W-:Y:S05]  /*2210*/  @P1 BRA `(.L_x_16) ;  /* 0xffffffe400241947 */ /* 0x000fea000383ffff */
.L_x_3:
[----:B------:R-:W0:Y:S01]  /*2220*/  LDC R3, c[0x0][0x398] ;  /* 0x0000e600ff037b82 */ /* 0x000e220000000800 */
[--C-:B------:R-:W-:Y:S01]  /*2230*/  SHF.R.S32.HI R37, RZ, 0x1f, R36.reuse ;  /* 0x0000001fff257819 */ /* 0x100fe20000011424 */
[----:B------:R-:W1:Y:S01]  /*2240*/  LDCU.64 UR4, c[0x0][0x390] ;  /* 0x00007200ff0477ac */ /* 0x000e620008000a00 */
[----:B------:R-:W-:Y:S01]  /*2250*/  IMAD.MOV.U32 R15, RZ, RZ, RZ ;  /* 0x000000ffff0f7224 */ /* 0x000fe200078e00ff */
[----:B0-----:R-:W-:Y:S01]  /*2260*/  SHF.R.S32.HI R5, RZ, 0x1f, R3 ;  /* 0x0000001fff057819 */ /* 0x001fe20000011403 */
[----:B------:R-:W-:-:S04]  /*2270*/  IMAD.WIDE.U32 R2, R3, UR8, R36 ;  /* 0x0000000803027c25 */ /* 0x000fc8000f8e0024 */
[----:B------:R-:W-:Y:S02]  /*2280*/  IMAD R5, R5, UR8, RZ ;  /* 0x0000000805057c24 */ /* 0x000fe4000f8e02ff */
[----:B------:R-:W-:-:S04]  /*2290*/  IMAD.WIDE.U32 R14, R2, R17, R14 ;  /* 0x00000011020e7225 */ /* 0x000fc800078e000e */
[----:B------:R-:W-:-:S04]  /*22a0*/  IMAD.IADD R0, R3, 0x1, R5 ;  /* 0x0000000103007824 */ /* 0x000fc800078e0205 */
[----:B------:R-:W-:-:S04]  /*22b0*/  IMAD R3, R0, R17, RZ ;  /* 0x0000001100037224 */ /* 0x000fc800078e02ff */
[----:B------:R-:W-:Y:S01]  /*22c0*/  IMAD R3, R32, R2, R3 ;  /* 0x0000000220037224 */ /* 0x000fe200078e0203 */
[----:B-1----:R-:W-:-:S03]  /*22d0*/  LEA R2, P0, R14, UR4, 0x3 ;  /* 0x000000040e027c11 */ /* 0x002fc6000f8018ff */
[----:B------:R-:W-:-:S05]  /*22e0*/  IMAD.IADD R3, R15, 0x1, R3 ;  /* 0x000000010f037824 */ /* 0x000fca00078e0203 */
[----:B------:R-:W-:-:S05]  /*22f0*/  LEA.HI.X R3, R14, UR5, R3, 0x3, P0 ;  /* 0x000000050e037c11 */ /* 0x000fca00080f1c03 */
[----:B------:R-:W-:Y:S01]  /*2300*/  STG.E.64 desc[UR6][R2.64], R30 ;  /* 0x0000001e02007986 */ /* 0x000fe2000c101b06 */
[----:B------:R-:W-:Y:S05]  /*2310*/  EXIT ;  /* 0x000000000000794d */ /* 0x000fea0003800000 */
.L_x_17:
[----:B------:R-:W-:-:S00]  /*2320*/  BRA `(.L_x_17) ;  /* 0xfffffffc00fc7947 */ /* 0x000fc0000383ffff */
[----:B------:R-:W-:-:S00]  /*2330*/  NOP ;  /* 0x0000000000007918 */ /* 0x000fc00000000000 */
        /* <DEDUP_REMOVED lines=12> */
.L_x_18:


//--------------------- .nv.shared._Z7dkernelPlS_S_iiiiii --------------------------
	.section	.nv.shared._Z7dkernelPlS_S_iiiiii,"aw",@nobits
	.sectionflags	@""
	.align	16
	.zero		1024


//--------------------- .nv.shared.reserved.0     --------------------------
	.section	.nv.shared.reserved.0,"aw",@nobits
	.weak		__nv_reservedSMEM_offset_0_alias
	.size		__nv_reservedSMEM_offset_0_alias, 0, 64
	.other		__nv_reservedSMEM_offset_0_alias,@"STO_CUDA_RESERVED_SHARED STV_DEFAULT"
__nv_reservedSMEM_offset_0_alias:
	.zero		0
	.zero		64


//--------------------- .nv.constant0._Z7dkernelPlS_S_iiiiii --------------------------
	.section	.nv.constant0._Z7dkernelPlS_S_iiiiii,"a",@progbits
	.sectionflags	@""
	.align	4
.nv.constant0._Z7dkernelPlS_S_iiiiii:
	.zero		944


//--------------------- SYMBOLS --------------------------

	.type		.nv.reservedSmem.offset0,@object
	.size		.nv.reservedSmem.offset0,0x4
	.type		.nv.reservedSmem.cap,@object
	.size		.nv.reservedSmem.cap,0x4
